//
// Generated by NVIDIA NVVM Compiler
//
// Compiler Build ID: CL-36424714
// Cuda compilation tools, release 13.0, V13.0.88
// Based on NVVM 20.0.0
//

.version 9.0
.target sm_100
.address_size 64

	// .globl	_Z27fused_linear_softmax_kernelPKfS0_S0_Pfii
// _ZZ27fused_linear_softmax_kernelPKfS0_S0_PfiiE10global_max has been demoted
// _ZZ27fused_linear_softmax_kernelPKfS0_S0_PfiiE10global_sum has been demoted
.extern .shared .align 16 .b8 shared_logits[];

.visible .entry _Z27fused_linear_softmax_kernelPKfS0_S0_Pfii(
	.param .u64 .ptr .align 1 _Z27fused_linear_softmax_kernelPKfS0_S0_Pfii_param_0,
	.param .u64 .ptr .align 1 _Z27fused_linear_softmax_kernelPKfS0_S0_Pfii_param_1,
	.param .u64 .ptr .align 1 _Z27fused_linear_softmax_kernelPKfS0_S0_Pfii_param_2,
	.param .u64 .ptr .align 1 _Z27fused_linear_softmax_kernelPKfS0_S0_Pfii_param_3,
	.param .u32 _Z27fused_linear_softmax_kernelPKfS0_S0_Pfii_param_4,
	.param .u32 _Z27fused_linear_softmax_kernelPKfS0_S0_Pfii_param_5
)
{
	.reg .pred 	%p<20>;
	.reg .b32 	%r<79>;
	.reg .b32 	%f<102>;
	.reg .b64 	%rd<59>;
	// demoted variable
	.shared .align 4 .f32 _ZZ27fused_linear_softmax_kernelPKfS0_S0_PfiiE10global_max;
	// demoted variable
	.shared .align 4 .f32 _ZZ27fused_linear_softmax_kernelPKfS0_S0_PfiiE10global_sum;
	ld.param.u64 	%rd10, [_Z27fused_linear_softmax_kernelPKfS0_S0_Pfii_param_0];
	ld.param.u64 	%rd11, [_Z27fused_linear_softmax_kernelPKfS0_S0_Pfii_param_1];
	ld.param.u64 	%rd12, [_Z27fused_linear_softmax_kernelPKfS0_S0_Pfii_param_2];
	ld.param.u32 	%r35, [_Z27fused_linear_softmax_kernelPKfS0_S0_Pfii_param_4];
	ld.param.u32 	%r36, [_Z27fused_linear_softmax_kernelPKfS0_S0_Pfii_param_5];
	cvta.to.global.u64 	%rd1, %rd11;
	cvta.to.global.u64 	%rd2, %rd10;
	cvta.to.global.u64 	%rd3, %rd12;
	mov.u32 	%r1, %ctaid.x;
	mov.u32 	%r78, %tid.x;
	setp.ge.s32 	%p1, %r78, %r36;
	@%p1 bra 	$L__BB0_16;
	setp.gt.s32 	%p2, %r35, 0;
	mul.lo.s32 	%r3, %r35, %r1;
	mov.u32 	%r4, %ntid.x;
	mov.u32 	%r74, %r78;
	@%p2 bra 	$L__BB0_2;
	bra.uni 	$L__BB0_15;
$L__BB0_2:
	and.b32  	%r5, %r35, 7;
	and.b32  	%r6, %r35, 2147483640;
	and.b32  	%r7, %r35, 1;
	neg.s32 	%r8, %r6;
	shl.b32 	%r9, %r36, 3;
	cvt.u64.u32 	%rd4, %r3;
	mul.wide.s32 	%rd47, %r36, 4;
	mov.u32 	%r68, %r78;
$L__BB0_3:
	setp.lt.u32 	%p4, %r35, 8;
	mov.f32 	%f98, 0f00000000;
	mov.b32 	%r72, 0;
	@%p4 bra 	$L__BB0_6;
	shl.b64 	%rd15, %rd4, 2;
	add.s64 	%rd16, %rd15, %rd2;
	add.s64 	%rd58, %rd16, 16;
	mov.f32 	%f98, 0f00000000;
	mov.u32 	%r69, %r68;
	mov.u32 	%r70, %r8;
$L__BB0_5:
	.pragma "nounroll";
	ld.global.nc.f32 	%f25, [%rd58+-16];
	mul.wide.s32 	%rd17, %r69, 4;
	add.s64 	%rd18, %rd1, %rd17;
	ld.global.nc.f32 	%f26, [%rd18];
	fma.rn.f32 	%f27, %f25, %f26, %f98;
	ld.global.nc.f32 	%f28, [%rd58+-12];
	mul.wide.s32 	%rd19, %r36, 4;
	add.s64 	%rd20, %rd18, %rd19;
	ld.global.nc.f32 	%f29, [%rd20];
	fma.rn.f32 	%f30, %f28, %f29, %f27;
	ld.global.nc.f32 	%f31, [%rd58+-8];
	add.s64 	%rd21, %rd20, %rd19;
	ld.global.nc.f32 	%f32, [%rd21];
	fma.rn.f32 	%f33, %f31, %f32, %f30;
	ld.global.nc.f32 	%f34, [%rd58+-4];
	add.s64 	%rd22, %rd21, %rd19;
	ld.global.nc.f32 	%f35, [%rd22];
	fma.rn.f32 	%f36, %f34, %f35, %f33;
	ld.global.nc.f32 	%f37, [%rd58];
	add.s64 	%rd23, %rd22, %rd19;
	ld.global.nc.f32 	%f38, [%rd23];
	fma.rn.f32 	%f39, %f37, %f38, %f36;
	ld.global.nc.f32 	%f40, [%rd58+4];
	add.s64 	%rd24, %rd23, %rd19;
	ld.global.nc.f32 	%f41, [%rd24];
	fma.rn.f32 	%f42, %f40, %f41, %f39;
	ld.global.nc.f32 	%f43, [%rd58+8];
	add.s64 	%rd25, %rd24, %rd19;
	ld.global.nc.f32 	%f44, [%rd25];
	fma.rn.f32 	%f45, %f43, %f44, %f42;
	ld.global.nc.f32 	%f46, [%rd58+12];
	add.s64 	%rd26, %rd25, %rd19;
	ld.global.nc.f32 	%f47, [%rd26];
	fma.rn.f32 	%f98, %f46, %f47, %f45;
	add.s32 	%r70, %r70, 8;
	add.s32 	%r69, %r69, %r9;
	add.s64 	%rd58, %rd58, 32;
	setp.ne.s32 	%p5, %r70, 0;
	mov.u32 	%r72, %r6;
	@%p5 bra 	$L__BB0_5;
$L__BB0_6:
	setp.eq.s32 	%p6, %r5, 0;
	@%p6 bra 	$L__BB0_14;
	add.s32 	%r41, %r5, -1;
	setp.lt.u32 	%p7, %r41, 3;
	@%p7 bra 	$L__BB0_9;
	add.s32 	%r42, %r72, %r3;
	mul.wide.u32 	%rd27, %r42, 4;
	add.s64 	%rd28, %rd2, %rd27;
	ld.global.nc.f32 	%f49, [%rd28];
	mad.lo.s32 	%r43, %r72, %r36, %r68;
	mul.wide.s32 	%rd29, %r43, 4;
	add.s64 	%rd30, %rd1, %rd29;
	ld.global.nc.f32 	%f50, [%rd30];
	fma.rn.f32 	%f51, %f49, %f50, %f98;
	cvt.u64.u32 	%rd31, %r72;
	add.s64 	%rd32, %rd31, %rd4;
	shl.b64 	%rd33, %rd32, 2;
	add.s64 	%rd34, %rd2, %rd33;
	ld.global.nc.f32 	%f52, [%rd34+4];
	add.s64 	%rd36, %rd30, %rd47;
	ld.global.nc.f32 	%f53, [%rd36];
	fma.rn.f32 	%f54, %f52, %f53, %f51;
	ld.global.nc.f32 	%f55, [%rd34+8];
	add.s64 	%rd37, %rd36, %rd47;
	ld.global.nc.f32 	%f56, [%rd37];
	fma.rn.f32 	%f57, %f55, %f56, %f54;
	ld.global.nc.f32 	%f58, [%rd34+12];
	add.s64 	%rd38, %rd37, %rd47;
	ld.global.nc.f32 	%f59, [%rd38];
	fma.rn.f32 	%f98, %f58, %f59, %f57;
	add.s32 	%r72, %r72, 4;
$L__BB0_9:
	and.b32  	%r44, %r35, 3;
	setp.eq.s32 	%p8, %r44, 0;
	@%p8 bra 	$L__BB0_14;
	setp.eq.s32 	%p9, %r44, 1;
	@%p9 bra 	$L__BB0_12;
	add.s32 	%r45, %r72, %r3;
	mul.wide.u32 	%rd39, %r45, 4;
	add.s64 	%rd40, %rd2, %rd39;
	ld.global.nc.f32 	%f61, [%rd40];
	mad.lo.s32 	%r46, %r72, %r36, %r68;
	mul.wide.s32 	%rd41, %r46, 4;
	add.s64 	%rd42, %rd1, %rd41;
	ld.global.nc.f32 	%f62, [%rd42];
	fma.rn.f32 	%f63, %f61, %f62, %f98;
	cvt.u64.u32 	%rd43, %r72;
	add.s64 	%rd44, %rd43, %rd4;
	shl.b64 	%rd45, %rd44, 2;
	add.s64 	%rd46, %rd2, %rd45;
	ld.global.nc.f32 	%f64, [%rd46+4];
	add.s64 	%rd48, %rd42, %rd47;
	ld.global.nc.f32 	%f65, [%rd48];
	fma.rn.f32 	%f98, %f64, %f65, %f63;
	add.s32 	%r72, %r72, 2;
$L__BB0_12:
	setp.eq.s32 	%p10, %r7, 0;
	@%p10 bra 	$L__BB0_14;
	add.s32 	%r47, %r72, %r3;
	mul.wide.u32 	%rd49, %r47, 4;
	add.s64 	%rd50, %rd2, %rd49;
	ld.global.nc.f32 	%f66, [%rd50];
	mad.lo.s32 	%r48, %r72, %r36, %r68;
	mul.wide.s32 	%rd51, %r48, 4;
	add.s64 	%rd52, %rd1, %rd51;
	ld.global.nc.f32 	%f67, [%rd52];
	fma.rn.f32 	%f98, %f66, %f67, %f98;
$L__BB0_14:
	mul.wide.s32 	%rd53, %r68, 4;
	add.s64 	%rd54, %rd3, %rd53;
	ld.global.nc.f32 	%f68, [%rd54];
	add.f32 	%f69, %f98, %f68;
	shl.b32 	%r49, %r68, 2;
	mov.u32 	%r50, shared_logits;
	add.s32 	%r51, %r50, %r49;
	st.shared.f32 	[%r51], %f69;
	add.s32 	%r68, %r68, %r4;
	setp.lt.s32 	%p11, %r68, %r36;
	@%p11 bra 	$L__BB0_3;
	bra.uni 	$L__BB0_16;
$L__BB0_15:
	mul.wide.s32 	%rd13, %r74, 4;
	add.s64 	%rd14, %rd3, %rd13;
	ld.global.nc.f32 	%f20, [%rd14];
	add.f32 	%f21, %f20, 0f00000000;
	shl.b32 	%r37, %r74, 2;
	mov.u32 	%r38, shared_logits;
	add.s32 	%r39, %r38, %r37;
	st.shared.f32 	[%r39], %f21;
	add.s32 	%r74, %r74, %r4;
	setp.lt.s32 	%p3, %r74, %r36;
	@%p3 bra 	$L__BB0_15;
$L__BB0_16:
	setp.ge.s32 	%p12, %r78, %r36;
	bar.sync 	0;
	mov.b32 	%r76, -525502228;
	@%p12 bra 	$L__BB0_20;
	mov.f32 	%f99, 0fE0AD78EC;
	mov.u32 	%r23, %ntid.x;
	mov.u32 	%r54, shared_logits;
	mov.u32 	%r75, %r78;
$L__BB0_18:
	shl.b32 	%r53, %r75, 2;
	add.s32 	%r55, %r54, %r53;
	ld.shared.f32 	%f71, [%r55];
	max.f32 	%f99, %f99, %f71;
	add.s32 	%r75, %r75, %r23;
	setp.lt.s32 	%p13, %r75, %r36;
	@%p13 bra 	$L__BB0_18;
	mov.b32 	%r76, %f99;
$L__BB0_20:
	setp.ne.s32 	%p14, %r78, 0;
	@%p14 bra 	$L__BB0_22;
	mov.b32 	%r56, -525502228;
	st.shared.u32 	[_ZZ27fused_linear_softmax_kernelPKfS0_S0_PfiiE10global_max], %r56;
$L__BB0_22:
	setp.ge.s32 	%p15, %r78, %r36;
	bar.sync 	0;
	atom.shared.max.s32 	%r57, [_ZZ27fused_linear_softmax_kernelPKfS0_S0_PfiiE10global_max], %r76;
	bar.sync 	0;
	mov.f32 	%f101, 0f00000000;
	@%p15 bra 	$L__BB0_25;
	ld.shared.f32 	%f15, [_ZZ27fused_linear_softmax_kernelPKfS0_S0_PfiiE10global_max];
	mov.f32 	%f101, 0f00000000;
	mov.u32 	%r28, %ntid.x;
	mov.u32 	%r59, shared_logits;
	mov.u32 	%r77, %r78;
$L__BB0_24:
	shl.b32 	%r58, %r77, 2;
	add.s32 	%r60, %r59, %r58;
	ld.shared.f32 	%f74, [%r60];
	sub.f32 	%f75, %f74, %f15;
	fma.rn.f32 	%f76, %f75, 0f3BBB989D, 0f3F000000;
	cvt.sat.f32.f32 	%f77, %f76;
	mov.f32 	%f78, 0f4B400001;
	mov.f32 	%f79, 0f437C0000;
	fma.rm.f32 	%f80, %f77, %f79, %f78;
	add.f32 	%f81, %f80, 0fCB40007F;
	neg.f32 	%f82, %f81;
	fma.rn.f32 	%f83, %f75, 0f3FB8AA3B, %f82;
	fma.rn.f32 	%f84, %f75, 0f32A57060, %f83;
	mov.b32 	%r61, %f80;
	shl.b32 	%r62, %r61, 23;
	mov.b32 	%f85, %r62;
	ex2.approx.ftz.f32 	%f86, %f84;
	mul.f32 	%f87, %f86, %f85;
	st.shared.f32 	[%r60], %f87;
	add.f32 	%f101, %f101, %f87;
	add.s32 	%r77, %r77, %r28;
	setp.lt.s32 	%p16, %r77, %r36;
	@%p16 bra 	$L__BB0_24;
$L__BB0_25:
	setp.ne.s32 	%p17, %r78, 0;
	@%p17 bra 	$L__BB0_27;
	mov.b32 	%r63, 0;
	st.shared.u32 	[_ZZ27fused_linear_softmax_kernelPKfS0_S0_PfiiE10global_sum], %r63;
$L__BB0_27:
	setp.ge.s32 	%p18, %r78, %r36;
	bar.sync 	0;
	atom.shared.add.f32 	%f88, [_ZZ27fused_linear_softmax_kernelPKfS0_S0_PfiiE10global_sum], %f101;
	bar.sync 	0;
	@%p18 bra 	$L__BB0_30;
	ld.param.u64 	%rd57, [_Z27fused_linear_softmax_kernelPKfS0_S0_Pfii_param_3];
	ld.shared.f32 	%f19, [_ZZ27fused_linear_softmax_kernelPKfS0_S0_PfiiE10global_sum];
	mul.lo.s32 	%r31, %r36, %r1;
	mov.u32 	%r32, %ntid.x;
	cvta.to.global.u64 	%rd8, %rd57;
	mov.u32 	%r65, shared_logits;
$L__BB0_29:
	shl.b32 	%r64, %r78, 2;
	add.s32 	%r66, %r65, %r64;
	ld.shared.f32 	%f89, [%r66];
	div.rn.f32 	%f90, %f89, %f19;
	add.s32 	%r67, %r78, %r31;
	mul.wide.s32 	%rd55, %r67, 4;
	add.s64 	%rd56, %rd8, %rd55;
	st.global.f32 	[%rd56], %f90;
	add.s32 	%r78, %r78, %r32;
	setp.lt.s32 	%p19, %r78, %r36;
	@%p19 bra 	$L__BB0_29;
$L__BB0_30:
	ret;

}


// ===== COMPILED SASS (sm_100) =====

	.target	sm_100

	.elftype	@"ET_EXEC"


//--------------------- .note.nv.tkinfo           --------------------------
	.section	.note.nv.tkinfo,"",@"SHT_NOTE"
	.sectionflags	@"SHF_NOTE_NV_TKINFO"
	.tkinfo
        /*0018*/ 	.word	0x00000002
        /*0030*/ 	.string	""
        /*0030*/ 	.string	"ptxas"
        /*0030*/ 	.string	"Cuda compilation tools, release 13.0, V13.0.88"
        /*0030*/ 	.string	"Build cuda_13.0.r13.0/compiler.36424714_0"
        /*0030*/ 	.string	"-arch sm_100 -m 64 "



//--------------------- .note.nv.cuinfo           --------------------------
	.section	.note.nv.cuinfo,"",@"SHT_NOTE"
	.sectionflags	@"SHF_NOTE_NV_CUINFO"
        /*0018*/ 	.short	0x0002
        /*001a*/ 	.short	0x0064
        /*001c*/ 	.short	0x0082
	.zero		2


//--------------------- .nv.info                  --------------------------
	.section	.nv.info,"",@"SHT_CUDA_INFO"
	.align	4


	//----- nvinfo : EIATTR_REGCOUNT
	.align		4
        /*0000*/ 	.byte	0x04, 0x2f
        /*0002*/ 	.short	(.L_1 - .L_0)
	.align		4
.L_0:
        /*0004*/ 	.word	index@(_Z27fused_linear_softmax_kernelPKfS0_S0_Pfii)
        /*0008*/ 	.word	0x00000020


	//----- nvinfo : EIATTR_FRAME_SIZE
	.align		4
.L_1:
        /*000c*/ 	.byte	0x04, 0x11
        /*000e*/ 	.short	(.L_3 - .L_2)
	.align		4
.L_2:
        /*0010*/ 	.word	index@($__internal_0_$__cuda_sm3x_div_rn_noftz_f32_slowpath)
        /*0014*/ 	.word	0x00000000


	//----- nvinfo : EIATTR_FRAME_SIZE
	.align		4
.L_3:
        /*0018*/ 	.byte	0x04, 0x11
        /*001a*/ 	.short	(.L_5 - .L_4)
	.align		4
.L_4:
        /*001c*/ 	.word	index@(_Z27fused_linear_softmax_kernelPKfS0_S0_Pfii)
        /*0020*/ 	.word	0x00000000


	//----- nvinfo : EIATTR_MIN_STACK_SIZE
	.align		4
.L_5:
        /*0024*/ 	.byte	0x04, 0x12
        /*0026*/ 	.short	(.L_7 - .L_6)
	.align		4
.L_6:
        /*0028*/ 	.word	index@(_Z27fused_linear_softmax_kernelPKfS0_S0_Pfii)
        /*002c*/ 	.word	0x00000000
.L_7:


//--------------------- .nv.compat                --------------------------
	.section	.nv.compat,"",@"SHT_CUDA_COMPAT_INFO"
	.align	4
        /*0000*/ 	.byte	0x02, 0x09, 0x00, 0x00, 0x02, 0x02, 0x01, 0x00, 0x02, 0x05, 0x05, 0x00, 0x03, 0x07, 0x01, 0x01
        /*0010*/ 	.byte	0x02, 0x03, 0x00, 0x00, 0x02, 0x06, 0x01, 0x00, 0x04, 0x0b, 0x08, 0x00, 0x01, 0x00, 0x00, 0x00
        /*0020*/ 	.byte	0x00, 0x00, 0x00, 0x00


//--------------------- .nv.info._Z27fused_linear_softmax_kernelPKfS0_S0_Pfii --------------------------
	.section	.nv.info._Z27fused_linear_softmax_kernelPKfS0_S0_Pfii,"",@"SHT_CUDA_INFO"
	.sectionflags	@""
	.align	4


	//----- nvinfo : EIATTR_CUDA_API_VERSION
	.align		4
        /*0000*/ 	.byte	0x04, 0x37
        /*0002*/ 	.short	(.L_9 - .L_8)
.L_8:
        /*0004*/ 	.word	0x00000082


	//----- nvinfo : EIATTR_KPARAM_INFO
	.align		4
.L_9:
        /*0008*/ 	.byte	0x04, 0x17
        /*000a*/ 	.short	(.L_11 - .L_10)
.L_10:
        /*000c*/ 	.word	0x00000000
        /*0010*/ 	.short	0x0005
        /*0012*/ 	.short	0x0024
        /*0014*/ 	.byte	0x00, 0xf0, 0x11, 0x00


	//----- nvinfo : EIATTR_KPARAM_INFO
	.align		4
.L_11:
        /*0018*/ 	.byte	0x04, 0x17
        /*001a*/ 	.short	(.L_13 - .L_12)
.L_12:
        /*001c*/ 	.word	0x00000000
        /*0020*/ 	.short	0x0004
        /*0022*/ 	.short	0x0020
        /*0024*/ 	.byte	0x00, 0xf0, 0x11, 0x00


	//----- nvinfo : EIATTR_KPARAM_INFO
	.align		4
.L_13:
        /*0028*/ 	.byte	0x04, 0x17
        /*002a*/ 	.short	(.L_15 - .L_14)
.L_14:
        /*002c*/ 	.word	0x00000000
        /*0030*/ 	.short	0x0003
        /*0032*/ 	.short	0x0018
        /*0034*/ 	.byte	0x00, 0xf5, 0x21, 0x00


	//----- nvinfo : EIATTR_KPARAM_INFO
	.align		4
.L_15:
        /*0038*/ 	.byte	0x04, 0x17
        /*003a*/ 	.short	(.L_17 - .L_16)
.L_16:
        /*003c*/ 	.word	0x00000000
        /*0040*/ 	.short	0x0002
        /*0042*/ 	.short	0x0010
        /*0044*/ 	.byte	0x00, 0xf5, 0x21, 0x00


	//----- nvinfo : EIATTR_KPARAM_INFO
	.align		4
.L_17:
        /*0048*/ 	.byte	0x04, 0x17
        /*004a*/ 	.short	(.L_19 - .L_18)
.L_18:
        /*004c*/ 	.word	0x00000000
        /*0050*/ 	.short	0x0001
        /*0052*/ 	.short	0x0008
        /*0054*/ 	.byte	0x00, 0xf5, 0x21, 0x00


	//----- nvinfo : EIATTR_KPARAM_INFO
	.align		4
.L_19:
        /*0058*/ 	.byte	0x04, 0x17
        /*005a*/ 	.short	(.L_21 - .L_20)
.L_20:
        /*005c*/ 	.word	0x00000000
        /*0060*/ 	.short	0x0000
        /*0062*/ 	.short	0x0000
        /*0064*/ 	.byte	0x00, 0xf5, 0x21, 0x00


	//----- nvinfo : EIATTR_SPARSE_MMA_MASK
	.align		4
.L_21:
        /*0068*/ 	.byte	0x03, 0x50
        /*006a*/ 	.short	0x0000


	//----- nvinfo : EIATTR_MAXREG_COUNT
	.align		4
        /*006c*/ 	.byte	0x03, 0x1b
        /*006e*/ 	.short	0x00ff


	//----- nvinfo : EIATTR_NUM_BARRIERS
	.align		4
        /*0070*/ 	.byte	0x02, 0x4c
        /*0072*/ 	.byte	0x01
	.zero		1


	//----- nvinfo : EIATTR_MERCURY_ISA_VERSION
	.align		4
        /*0074*/ 	.byte	0x03, 0x5f
        /*0076*/ 	.short	0x0101


	//----- nvinfo : EIATTR_INT_WARP_WIDE_INSTR_OFFSETS
	.align		4
        /*0078*/ 	.byte	0x04, 0x31
        /*007a*/ 	.short	(.L_23 - .L_22)


	//   ....[0]....
.L_22:
        /*007c*/ 	.word	0x00000c20


	//   ....[1]....
        /*0080*/ 	.word	0x00000c30


	//----- nvinfo : EIATTR_VRC_CTA_INIT_COUNT
	.align		4
.L_23:
        /*0084*/ 	.byte	0x02, 0x4a
	.zero		1
	.zero		1


	//----- nvinfo : EIATTR_EXIT_INSTR_OFFSETS
	.align		4
        /*0088*/ 	.byte	0x04, 0x1c
        /*008a*/ 	.short	(.L_25 - .L_24)


	//   ....[0]....
.L_24:
        /*008c*/ 	.word	0x00000f90


	//   ....[1]....
        /*0090*/ 	.word	0x00001150


	//----- nvinfo : EIATTR_CRS_STACK_SIZE
	.align		4
.L_25:
        /*0094*/ 	.byte	0x04, 0x1e
        /*0096*/ 	.short	(.L_27 - .L_26)
.L_26:
        /*0098*/ 	.word	0x00000000


	//----- nvinfo : EIATTR_CBANK_PARAM_SIZE
	.align		4
.L_27:
        /*009c*/ 	.byte	0x03, 0x19
        /*009e*/ 	.short	0x0028


	//----- nvinfo : EIATTR_PARAM_CBANK
	.align		4
        /*00a0*/ 	.byte	0x04, 0x0a
        /*00a2*/ 	.short	(.L_29 - .L_28)
	.align		4
.L_28:
        /*00a4*/ 	.word	index@(.nv.constant0._Z27fused_linear_softmax_kernelPKfS0_S0_Pfii)
        /*00a8*/ 	.short	0x0380
        /*00aa*/ 	.short	0x0028


	//----- nvinfo : EIATTR_SW_WAR
	.align		4
.L_29:
        /*00ac*/ 	.byte	0x04, 0x36
        /*00ae*/ 	.short	(.L_31 - .L_30)
.L_30:
        /*00b0*/ 	.word	0x00000008
.L_31:


//--------------------- .nv.callgraph             --------------------------
	.section	.nv.callgraph,"",@"SHT_CUDA_CALLGRAPH"
	.align	4
	.sectionentsize	8
	.align		4
        /*0000*/ 	.word	0x00000000
	.align		4
        /*0004*/ 	.word	0xffffffff
	.align		4
        /*0008*/ 	.word	0x00000000
	.align		4
        /*000c*/ 	.word	0xfffffffe
	.align		4
        /*0010*/ 	.word	0x00000000
	.align		4
        /*0014*/ 	.word	0xfffffffd
	.align		4
        /*0018*/ 	.word	0x00000000
	.align		4
        /*001c*/ 	.word	0xfffffffc


//--------------------- .text._Z27fused_linear_softmax_kernelPKfS0_S0_Pfii --------------------------
	.section	.text._Z27fused_linear_softmax_kernelPKfS0_S0_Pfii,"ax",@progbits
	.align	128
        .global         _Z27fused_linear_softmax_kernelPKfS0_S0_Pfii
        .type           _Z27fused_linear_softmax_kernelPKfS0_S0_Pfii,@function
        .size           _Z27fused_linear_softmax_kernelPKfS0_S0_Pfii,(.L_x_32 - _Z27fused_linear_softmax_kernelPKfS0_S0_Pfii)
        .other          _Z27fused_linear_softmax_kernelPKfS0_S0_Pfii,@"STO_CUDA_ENTRY STV_DEFAULT"
_Z27fused_linear_softmax_kernelPKfS0_S0_Pfii:
.text._Z27fused_linear_softmax_kernelPKfS0_S0_Pfii:
[----:B------:R-:W-:Y:S01]  /*0000*/  LDC R1, c[0x0][0x37c] ;  /* 0x0000df00ff017b82 */ /* 0x000fe20000000800 */
[----:B------:R-:W0:Y:S01]  /*0010*/  S2R R12, SR_TID.X ;  /* 0x00000000000c7919 */ /* 0x000e220000002100 */
[----:B------:R-:W1:Y:S06]  /*0020*/  LDCU UR4, c[0x0][0x3a4] ;  /* 0x00007480ff0477ac */ /* 0x000e6c0008000800 */
[----:B------:R-:W2:Y:S01]  /*0030*/  S2UR UR8, SR_CTAID.X ;  /* 0x00000000000879c3 */ /* 0x000ea20000002500 */
[----:B------:R-:W-:Y:S01]  /*0040*/  BSSY.RECONVERGENT B0, `(.L_x_0) ;  /* 0x00000a6000007945 */ /* 0x000fe20003800200 */
[----:B------:R-:W3:Y:S01]  /*0050*/  LDCU.64 UR6, c[0x0][0x358] ;  /* 0x00006b00ff0677ac */ /* 0x000ee20008000a00 */
[----:B-1----:R-:W-:-:S05]  /*0060*/  IMAD.U32 R3, RZ, RZ, UR4 ;  /* 0x00000004ff037e24 */ /* 0x002fca000f8e00ff */
[----:B0-----:R-:W-:-:S13]  /*0070*/  ISETP.GE.AND P0, PT, R12, R3, PT ;  /* 0x000000030c00720c */ /* 0x001fda0003f06270 */
[----:B--23--:R-:W-:Y:S05]  /*0080*/  @P0 BRA `(.L_x_1) ;  /* 0x0000000800840947 */ /* 0x00cfea0003800000 */
[----:B------:R-:W0:Y:S08]  /*0090*/  LDC R15, c[0x0][0x3a0] ;  /* 0x0000e800ff0f7b82 */ /* 0x000e300000000800 */
[----:B------:R-:W1:Y:S01]  /*00a0*/  LDC R0, c[0x0][0x360] ;  /* 0x0000d800ff007b82 */ /* 0x000e620000000800 */
[C---:B0-----:R-:W-:Y:S01]  /*00b0*/  ISETP.GT.AND P0, PT, R15.reuse, RZ, PT ;  /* 0x000000ff0f00720c */ /* 0x041fe20003f04270 */
[----:B------:R-:W-:-:S12]  /*00c0*/  IMAD R13, R15, UR8, RZ ;  /* 0x000000080f0d7c24 */ /* 0x000fd8000f8e02ff */
[----:B-1----:R-:W-:Y:S05]  /*00d0*/  @P0 BRA `(.L_x_2) ;  /* 0x00000000003c0947 */ /* 0x002fea0003800000 */
[----:B------:R-:W0:Y:S01]  /*00e0*/  S2R R5, SR_CgaCtaId ;  /* 0x0000000000057919 */ /* 0x000e220000008800 */
[----:B------:R-:W1:Y:S01]  /*00f0*/  LDC.64 R6, c[0x0][0x390] ;  /* 0x0000e400ff067b82 */ /* 0x000e620000000a00 */
[----:B------:R-:W-:Y:S02]  /*0100*/  MOV R2, 0x400 ;  /* 0x0000040000027802 */ /* 0x000fe40000000f00 */
[----:B------:R-:W-:-:S03]  /*0110*/  MOV R9, R12 ;  /* 0x0000000c00097202 */ /* 0x000fc60000000f00 */
[----:B------:R-:W-:-:S05]  /*0120*/  VIADD R2, R2, 0x10 ;  /* 0x0000001002027836 */ /* 0x000fca0000000000 */
[----:B0-----:R-:W-:-:S07]  /*0130*/  LEA R8, R5, R2, 0x18 ;  /* 0x0000000205087211 */ /* 0x001fce00078ec0ff */
.L_x_3:
[----:B-1----:R-:W-:-:S06]  /*0140*/  IMAD.WIDE R4, R9, 0x4, R6 ;  /* 0x0000000409047825 */ /* 0x002fcc00078e0206 */
[----:B------:R-:W2:Y:S01]  /*0150*/  LDG.E.CONSTANT R4, desc[UR6][R4.64] ;  /* 0x0000000604047981 */ /* 0x000ea2000c1e9900 */
[----:B0-----:R-:W-:Y:S02]  /*0160*/  IMAD R11, R9, 0x4, R8 ;  /* 0x00000004090b7824 */ /* 0x001fe400078e0208 */
[----:B------:R-:W-:-:S05]  /*0170*/  IMAD.IADD R9, R0, 0x1, R9 ;  /* 0x0000000100097824 */ /* 0x000fca00078e0209 */
[----:B------:R-:W-:Y:S01]  /*0180*/  ISETP.GE.AND P0, PT, R9, R3, PT ;  /* 0x000000030900720c */ /* 0x000fe20003f06270 */
[----:B--2---:R-:W-:-:S05]  /*0190*/  FADD R2, RZ, R4 ;  /* 0x00000004ff027221 */ /* 0x004fca0000000000 */
[----:B------:R0:W-:Y:S07]  /*01a0*/  STS [R11], R2 ;  /* 0x000000020b007388 */ /* 0x0001ee0000000800 */
[----:B------:R-:W-:Y:S05]  /*01b0*/  @!P0 BRA `(.L_x_3) ;  /* 0xfffffffc00e08947 */ /* 0x000fea000383ffff */
[----:B------:R-:W-:Y:S05]  /*01c0*/  BRA `(.L_x_1) ;  /* 0x0000000800347947 */ /* 0x000fea0003800000 */
.L_x_2:
[C---:B------:R-:W-:Y:S02]  /*01d0*/  LOP3.LUT R14, R15.reuse, 0x7ffffff8, RZ, 0xc0, !PT ;  /* 0x7ffffff80f0e7812 */ /* 0x040fe400078ec0ff */
[----:B------:R-:W-:Y:S02]  /*01e0*/  LOP3.LUT R15, R15, 0x7, RZ, 0xc0, !PT ;  /* 0x000000070f0f7812 */ /* 0x000fe400078ec0ff */
[----:B------:R-:W-:Y:S01]  /*01f0*/  MOV R17, R12 ;  /* 0x0000000c00117202 */ /* 0x000fe20000000f00 */
[----:B------:R-:W-:-:S07]  /*0200*/  IMAD.MOV R16, RZ, RZ, -R14 ;  /* 0x000000ffff107224 */ /* 0x000fce00078e0a0e */
.L_x_8:
[----:B------:R-:W0:Y:S01]  /*0210*/  LDC R10, c[0x0][0x3a0] ;  /* 0x0000e800ff0a7b82 */ /* 0x000e220000000800 */
[----:B-1----:R-:W-:Y:S02]  /*0220*/  CS2R R18, SRZ ;  /* 0x0000000000127805 */ /* 0x002fe4000001ff00 */
[----:B0-----:R-:W-:-:S13]  /*0230*/  ISETP.GE.U32.AND P0, PT, R10, 0x8, PT ;  /* 0x000000080a00780c */ /* 0x001fda0003f06070 */
[----:B------:R-:W-:Y:S05]  /*0240*/  @!P0 BRA `(.L_x_4) ;  /* 0x0000000000cc8947 */ /* 0x000fea0003800000 */
[----:B------:R-:W0:Y:S01]  /*0250*/  LDCU.64 UR4, c[0x0][0x380] ;  /* 0x00007000ff0477ac */ /* 0x000e220008000a00 */
[----:B------:R-:W-:Y:S01]  /*0260*/  IMAD.MOV.U32 R19, RZ, RZ, RZ ;  /* 0x000000ffff137224 */ /* 0x000fe200078e00ff */
[----:B------:R-:W-:Y:S01]  /*0270*/  MOV R11, R17 ;  /* 0x00000011000b7202 */ /* 0x000fe20000000f00 */
[----:B------:R-:W-:Y:S01]  /*0280*/  IMAD.MOV.U32 R22, RZ, RZ, R16 ;  /* 0x000000ffff167224 */ /* 0x000fe200078e0010 */
[----:B0-----:R-:W-:-:S04]  /*0290*/  LEA R4, P0, R13, UR4, 0x2 ;  /* 0x000000040d047c11 */ /* 0x001fc8000f8010ff */
[----:B------:R-:W-:Y:S02]  /*02a0*/  IADD3 R4, P1, PT, R4, 0x10, RZ ;  /* 0x0000001004047810 */ /* 0x000fe40007f3e0ff */
[----:B------:R-:W-:-:S05]  /*02b0*/  LEA.HI.X R5, R13, UR5, RZ, 0x2, P0 ;  /* 0x000000050d057c11 */ /* 0x000fca00080f14ff */
[----:B------:R-:W-:-:S07]  /*02c0*/  IMAD.X R5, RZ, RZ, R5, P1 ;  /* 0x000000ffff057224 */ /* 0x000fce00008e0605 */
.L_x_5:
[----:B------:R-:W0:Y:S01]  /*02d0*/  LDC.64 R28, c[0x0][0x388] ;  /* 0x0000e200ff1c7b82 */ /* 0x000e220000000a00 */
[----:B------:R-:W-:Y:S01]  /*02e0*/  MOV R2, R4 ;  /* 0x0000000400027202 */ /* 0x000fe20000000f00 */
[----:B------:R-:W-:-:S05]  /*02f0*/  IMAD.MOV.U32 R3, RZ, RZ, R5 ;  /* 0x000000ffff037224 */ /* 0x000fca00078e0005 */
[----:B------:R-:W2:Y:S01]  /*0300*/  LDG.E.CONSTANT R18, desc[UR6][R2.64+-0x10] ;  /* 0xfffff00602127981 */ /* 0x000ea2000c1e9900 */
[----:B------:R-:W1:Y:S03]  /*0310*/  LDC R23, c[0x0][0x3a4] ;  /* 0x0000e900ff177b82 */ /* 0x000e660000000800 */
[----:B------:R-:W3:Y:S04]  /*0320*/  LDG.E.CONSTANT R24, desc[UR6][R2.64+-0xc] ;  /* 0xfffff40602187981 */ /* 0x000ee8000c1e9900 */
[----:B------:R-:W4:Y:S01]  /*0330*/  LDG.E.CONSTANT R26, desc[UR6][R2.64+-0x8] ;  /* 0xfffff806021a7981 */ /* 0x000f22000c1e9900 */
[----:B0-----:R-:W-:-:S05]  /*0340*/  IMAD.WIDE R28, R11, 0x4, R28 ;  /* 0x000000040b1c7825 */ /* 0x001fca00078e021c */
[----:B------:R-:W2:Y:S01]  /*0350*/  LDG.E.CONSTANT R27, desc[UR6][R28.64] ;  /* 0x000000061c1b7981 */ /* 0x000ea2000c1e9900 */
[----:B-1----:R-:W-:-:S05]  /*0360*/  IMAD.WIDE R20, R23, 0x4, R28 ;  /* 0x0000000417147825 */ /* 0x002fca00078e021c */
[----:B------:R0:W3:Y:S01]  /*0370*/  LDG.E.CONSTANT R25, desc[UR6][R20.64] ;  /* 0x0000000614197981 */ /* 0x0000e2000c1e9900 */
[----:B------:R-:W-:-:S03]  /*0380*/  IMAD.WIDE R4, R23, 0x4, R20 ;  /* 0x0000000417047825 */ /* 0x000fc600078e0214 */
[----:B------:R-:W5:Y:S01]  /*0390*/  LDG.E.CONSTANT R29, desc[UR6][R2.64+-0x4] ;  /* 0xfffffc06021d7981 */ /* 0x000f62000c1e9900 */
[----:B------:R-:W-:-:S03]  /*03a0*/  IMAD.WIDE R6, R23, 0x4, R4 ;  /* 0x0000000417067825 */ /* 0x000fc600078e0204 */
[----:B------:R-:W4:Y:S01]  /*03b0*/  LDG.E.CONSTANT R5, desc[UR6][R4.64] ;  /* 0x0000000604057981 */ /* 0x000f22000c1e9900 */
[----:B------:R-:W-:-:S03]  /*03c0*/  IMAD.WIDE R8, R23, 0x4, R6 ;  /* 0x0000000417087825 */ /* 0x000fc600078e0206 */
[----:B------:R-:W5:Y:S04]  /*03d0*/  LDG.E.CONSTANT R6, desc[UR6][R6.64] ;  /* 0x0000000606067981 */ /* 0x000f68000c1e9900 */
[----:B------:R-:W5:Y:S04]  /*03e0*/  LDG.E.CONSTANT R4, desc[UR6][R2.64+0x4] ;  /* 0x0000040602047981 */ /* 0x000f68000c1e9900 */
[----:B------:R-:W5:Y:S01]  /*03f0*/  LDG.E.CONSTANT R7, desc[UR6][R2.64] ;  /* 0x0000000602077981 */ /* 0x000f62000c1e9900 */
[----:B--2---:R-:W-:Y:S01]  /*0400*/  FFMA R27, R18, R27, R19 ;  /* 0x0000001b121b7223 */ /* 0x004fe20000000013 */
[----:B------:R-:W-:-:S02]  /*0410*/  IMAD.WIDE R18, R23, 0x4, R8 ;  /* 0x0000000417127825 */ /* 0x000fc400078e0208 */
[----:B------:R-:W2:Y:S02]  /*0420*/  LDG.E.CONSTANT R8, desc[UR6][R8.64] ;  /* 0x0000000608087981 */ /* 0x000ea4000c1e9900 */
[----:B0-----:R-:W-:-:S04]  /*0430*/  IMAD.WIDE R20, R23, 0x4, R18 ;  /* 0x0000000417147825 */ /* 0x001fc800078e0212 */
[----:B---3--:R-:W-:Y:S01]  /*0440*/  FFMA R28, R24, R25, R27 ;  /* 0x00000019181c7223 */ /* 0x008fe2000000001b */
[----:B------:R-:W3:Y:S01]  /*0450*/  LDG.E.CONSTANT R18, desc[UR6][R18.64] ;  /* 0x0000000612127981 */ /* 0x000ee2000c1e9900 */
[----:B------:R-:W-:-:S03]  /*0460*/  IMAD.WIDE R24, R23, 0x4, R20 ;  /* 0x0000000417187825 */ /* 0x000fc600078e0214 */
[----:B------:R-:W3:Y:S04]  /*0470*/  LDG.E.CONSTANT R27, desc[UR6][R20.64] ;  /* 0x00000006141b7981 */ /* 0x000ee8000c1e9900 */
[----:B------:R-:W3:Y:S04]  /*0480*/  LDG.E.CONSTANT R9, desc[UR6][R2.64+0xc] ;  /* 0x00000c0602097981 */ /* 0x000ee8000c1e9900 */
[----:B------:R-:W3:Y:S04]  /*0490*/  LDG.E.CONSTANT R24, desc[UR6][R24.64] ;  /* 0x0000000618187981 */ /* 0x000ee8000c1e9900 */
[----:B------:R-:W3:Y:S01]  /*04a0*/  LDG.E.CONSTANT R20, desc[UR6][R2.64+0x8] ;  /* 0x0000080602147981 */ /* 0x000ee2000c1e9900 */
[----:B----4-:R-:W-:Y:S01]  /*04b0*/  FFMA R26, R26, R5, R28 ;  /* 0x000000051a1a7223 */ /* 0x010fe2000000001c */
[----:B------:R-:W-:-:S03]  /*04c0*/  VIADD R22, R22, 0x8 ;  /* 0x0000000816167836 */ /* 0x000fc60000000000 */
[----:B-----5:R-:W-:Y:S02]  /*04d0*/  FFMA R6, R29, R6, R26 ;  /* 0x000000061d067223 */ /* 0x020fe4000000001a */
[----:B------:R-:W-:Y:S01]  /*04e0*/  ISETP.NE.AND P0, PT, R22, RZ, PT ;  /* 0x000000ff1600720c */ /* 0x000fe20003f05270 */
[----:B------:R-:W-:Y:S02]  /*04f0*/  IMAD R11, R23, 0x8, R11 ;  /* 0x00000008170b7824 */ /* 0x000fe400078e020b */
[----:B--2---:R-:W-:-:S04]  /*0500*/  FFMA R7, R7, R8, R6 ;  /* 0x0000000807077223 */ /* 0x004fc80000000006 */
[----:B---3--:R-:W-:Y:S01]  /*0510*/  FFMA R7, R4, R18, R7 ;  /* 0x0000001204077223 */ /* 0x008fe20000000007 */
[----:B------:R-:W-:-:S04]  /*0520*/  IADD3 R4, P1, PT, R2, 0x20, RZ ;  /* 0x0000002002047810 */ /* 0x000fc80007f3e0ff */
[----:B------:R-:W-:Y:S01]  /*0530*/  IADD3.X R5, PT, PT, RZ, R3, RZ, P1, !PT ;  /* 0x00000003ff057210 */ /* 0x000fe20000ffe4ff */
[----:B------:R-:W-:-:S04]  /*0540*/  FFMA R20, R20, R27, R7 ;  /* 0x0000001b14147223 */ /* 0x000fc80000000007 */
[----:B------:R-:W-:Y:S01]  /*0550*/  FFMA R19, R9, R24, R20 ;  /* 0x0000001809137223 */ /* 0x000fe20000000014 */
[----:B------:R-:W-:Y:S06]  /*0560*/  @P0 BRA `(.L_x_5) ;  /* 0xfffffffc00580947 */ /* 0x000fec000383ffff */
[----:B------:R-:W-:-:S07]  /*0570*/  IMAD.MOV.U32 R18, RZ, RZ, R14 ;  /* 0x000000ffff127224 */ /* 0x000fce00078e000e */
.L_x_4:
[----:B------:R-:W-:-:S13]  /*0580*/  ISETP.NE.AND P0, PT, R15, RZ, PT ;  /* 0x000000ff0f00720c */ /* 0x000fda0003f05270 */
[----:B------:R-:W-:Y:S05]  /*0590*/  @!P0 BRA `(.L_x_6) ;  /* 0x0000000400048947 */ /* 0x000fea0003800000 */
[----:B------:R-:W-:Y:S02]  /*05a0*/  IADD3 R2, PT, PT, R15, -0x1, RZ ;  /* 0xffffffff0f027810 */ /* 0x000fe40007ffe0ff */
[----:B------:R-:W-:Y:S02]  /*05b0*/  LOP3.LUT P1, R11, R10, 0x3, RZ, 0xc0, !PT ;  /* 0x000000030a0b7812 */ /* 0x000fe4000782c0ff */
[----:B------:R-:W-:-:S13]  /*05c0*/  ISETP.GE.U32.AND P0, PT, R2, 0x3, PT ;  /* 0x000000030200780c */ /* 0x000fda0003f06070 */
[----:B------:R-:W-:Y:S05]  /*05d0*/  @!P0 BRA `(.L_x_7) ;  /* 0x0000000000708947 */ /* 0x000fea0003800000 */
[----:B------:R-:W0:Y:S01]  /*05e0*/  LDC R23, c[0x0][0x3a4] ;  /* 0x0000e900ff177b82 */ /* 0x000e220000000800 */
[C---:B------:R-:W-:Y:S01]  /*05f0*/  IMAD.IADD R9, R13.reuse, 0x1, R18 ;  /* 0x000000010d097824 */ /* 0x040fe200078e0212 */
[----:B------:R-:W-:-:S06]  /*0600*/  IADD3 R20, P0, PT, R13, R18, RZ ;  /* 0x000000120d147210 */ /* 0x000fcc0007f1e0ff */
[----:B------:R-:W1:Y:S08]  /*0610*/  LDC.64 R4, c[0x0][0x388] ;  /* 0x0000e200ff047b82 */ /* 0x000e700000000a00 */
[----:B------:R-:W2:Y:S08]  /*0620*/  LDC.64 R6, c[0x0][0x380] ;  /* 0x0000e000ff067b82 */ /* 0x000eb00000000a00 */
[----:B------:R-:W3:Y:S01]  /*0630*/  LDC.64 R2, c[0x0][0x380] ;  /* 0x0000e000ff027b82 */ /* 0x000ee20000000a00 */
[----:B0-----:R-:W-:-:S04]  /*0640*/  IMAD R21, R18, R23, R17 ;  /* 0x0000001712157224 */ /* 0x001fc800078e0211 */
[----:B-1----:R-:W-:-:S04]  /*0650*/  IMAD.WIDE R4, R21, 0x4, R4 ;  /* 0x0000000415047825 */ /* 0x002fc800078e0204 */
[----:B------:R-:W-:Y:S02]  /*0660*/  IMAD.X R21, RZ, RZ, RZ, P0 ;  /* 0x000000ffff157224 */ /* 0x000fe400000e06ff */
[----:B--2---:R-:W-:-:S04]  /*0670*/  IMAD.WIDE.U32 R6, R9, 0x4, R6 ;  /* 0x0000000409067825 */ /* 0x004fc800078e0006 */
[----:B------:R-:W-:Y:S02]  /*0680*/  IMAD.WIDE R8, R23, 0x4, R4 ;  /* 0x0000000417087825 */ /* 0x000fe400078e0204 */
[----:B------:R-:W2:Y:S01]  /*0690*/  LDG.E.CONSTANT R6, desc[UR6][R6.64] ;  /* 0x0000000606067981 */ /* 0x000ea2000c1e9900 */
[----:B---3--:R-:W-:-:S03]  /*06a0*/  LEA R2, P0, R20, R2, 0x2 ;  /* 0x0000000214027211 */ /* 0x008fc600078010ff */
[----:B------:R-:W2:Y:S01]  /*06b0*/  LDG.E.CONSTANT R4, desc[UR6][R4.64] ;  /* 0x0000000604047981 */ /* 0x000ea2000c1e9900 */
[----:B------:R-:W-:Y:S01]  /*06c0*/  LEA.HI.X R3, R20, R3, R21, 0x2, P0 ;  /* 0x0000000314037211 */ /* 0x000fe200000f1415 */
[C---:B------:R-:W-:Y:S02]  /*06d0*/  IMAD.WIDE R20, R23.reuse, 0x4, R8 ;  /* 0x0000000417147825 */ /* 0x040fe400078e0208 */
[----:B------:R-:W3:Y:S04]  /*06e0*/  LDG.E.CONSTANT R8, desc[UR6][R8.64] ;  /* 0x0000000608087981 */ /* 0x000ee8000c1e9900 */
[----:B------:R-:W3:Y:S01]  /*06f0*/  LDG.E.CONSTANT R25, desc[UR6][R2.64+0x4] ;  /* 0x0000040602197981 */ /* 0x000ee2000c1e9900 */
[----:B------:R-:W-:-:S03]  /*0700*/  IMAD.WIDE R22, R23, 0x4, R20 ;  /* 0x0000000417167825 */ /* 0x000fc600078e0214 */
[----:B------:R-:W4:Y:S04]  /*0710*/  LDG.E.CONSTANT R20, desc[UR6][R20.64] ;  /* 0x0000000614147981 */ /* 0x000f28000c1e9900 */
[----:B------:R-:W4:Y:S04]  /*0720*/  LDG.E.CONSTANT R27, desc[UR6][R2.64+0x8] ;  /* 0x00000806021b7981 */ /* 0x000f28000c1e9900 */
[----:B------:R-:W5:Y:S04]  /*0730*/  LDG.E.CONSTANT R22, desc[UR6][R22.64] ;  /* 0x0000000616167981 */ /* 0x000f68000c1e9900 */
[----:B------:R-:W5:Y:S01]  /*0740*/  LDG.E.CONSTANT R29, desc[UR6][R2.64+0xc] ;  /* 0x00000c06021d7981 */ /* 0x000f62000c1e9900 */
[----:B------:R-:W-:Y:S01]  /*0750*/  IADD3 R18, PT, PT, R18, 0x4, RZ ;  /* 0x0000000412127810 */ /* 0x000fe20007ffe0ff */
[----:B--2---:R-:W-:-:S04]  /*0760*/  FFMA R6, R6, R4, R19 ;  /* 0x0000000406067223 */ /* 0x004fc80000000013 */
[----:B---3--:R-:W-:-:S04]  /*0770*/  FFMA R6, R25, R8, R6 ;  /* 0x0000000819067223 */ /* 0x008fc80000000006 */
[----:B----4-:R-:W-:-:S04]  /*0780*/  FFMA R6, R27, R20, R6 ;  /* 0x000000141b067223 */ /* 0x010fc80000000006 */
[----:B-----5:R-:W-:-:S07]  /*0790*/  FFMA R19, R29, R22, R6 ;  /* 0x000000161d137223 */ /* 0x020fce0000000006 */
.L_x_7:
[----:B------:R-:W-:Y:S05]  /*07a0*/  @!P1 BRA `(.L_x_6) ;  /* 0x0000000000809947 */ /* 0x000fea0003800000 */
[----:B------:R-:W-:Y:S01]  /*07b0*/  ISETP.NE.AND P0, PT, R11, 0x1, PT ;  /* 0x000000010b00780c */ /* 0x000fe20003f05270 */
[----:B------:R-:W0:Y:S01]  /*07c0*/  LDC.64 R8, c[0x0][0x380] ;  /* 0x0000e000ff087b82 */ /* 0x000e220000000a00 */
[----:B------:R-:W-:-:S07]  /*07d0*/  LOP3.LUT P1, RZ, R10, 0x1, RZ, 0xc0, !PT ;  /* 0x000000010aff7812 */ /* 0x000fce000782c0ff */
[----:B------:R-:W1:Y:S04]  /*07e0*/  LDC.64 R10, c[0x0][0x388] ;  /* 0x0000e200ff0a7b82 */ /* 0x000e680000000a00 */
[C---:B------:R-:W-:Y:S01]  /*07f0*/  @P0 IADD3 R21, P2, PT, R13.reuse, R18, RZ ;  /* 0x000000120d150210 */ /* 0x040fe20007f5e0ff */
[----:B------:R-:W-:-:S03]  /*0800*/  @P0 IMAD.IADD R25, R13, 0x1, R18 ;  /* 0x000000010d190824 */ /* 0x000fc600078e0212 */
[----:B------:R-:W2:Y:S01]  /*0810*/  @P0 LDC R23, c[0x0][0x3a4] ;  /* 0x0000e900ff170b82 */ /* 0x000ea20000000800 */
[----:B------:R-:W-:-:S07]  /*0820*/  @P0 IMAD.X R22, RZ, RZ, RZ, P2 ;  /* 0x000000ffff160224 */ /* 0x000fce00010e06ff */
[----:B------:R-:W3:Y:S01]  /*0830*/  @P0 LDC.64 R2, c[0x0][0x380] ;  /* 0x0000e000ff020b82 */ /* 0x000ee20000000a00 */
[----:B0-----:R-:W-:-:S06]  /*0840*/  @P0 IMAD.WIDE.U32 R8, R25, 0x4, R8 ;  /* 0x0000000419080825 */ /* 0x001fcc00078e0008 */
[----:B------:R-:W4:Y:S01]  /*0850*/  @P0 LDG.E.CONSTANT R8, desc[UR6][R8.64] ;  /* 0x0000000608080981 */ /* 0x000f22000c1e9900 */
[----:B------:R-:W0:Y:S08]  /*0860*/  @P1 LDC R20, c[0x0][0x3a4] ;  /* 0x0000e900ff141b82 */ /* 0x000e300000000800 */
[----:B------:R-:W5:Y:S01]  /*0870*/  LDC.64 R4, c[0x0][0x380] ;  /* 0x0000e000ff047b82 */ /* 0x000f620000000a00 */
[C---:B--2---:R-:W-:Y:S01]  /*0880*/  @P0 IMAD R27, R18.reuse, R23, R17 ;  /* 0x00000017121b0224 */ /* 0x044fe200078e0211 */
[----:B------:R-:W-:-:S03]  /*0890*/  @P0 IADD3 R18, PT, PT, R18, 0x2, RZ ;  /* 0x0000000212120810 */ /* 0x000fc60007ffe0ff */
[----:B-1----:R-:W-:-:S03]  /*08a0*/  @P0 IMAD.WIDE R10, R27, 0x4, R10 ;  /* 0x000000041b0a0825 */ /* 0x002fc600078e020a */
[----:B------:R-:W1:Y:S01]  /*08b0*/  LDC.64 R6, c[0x0][0x388] ;  /* 0x0000e200ff067b82 */ /* 0x000e620000000a00 */
[C---:B---3--:R-:W-:Y:S01]  /*08c0*/  @P0 LEA R2, P2, R21.reuse, R2, 0x2 ;  /* 0x0000000215020211 */ /* 0x048fe200078410ff */
[----:B------:R-:W4:Y:S03]  /*08d0*/  @P0 LDG.E.CONSTANT R24, desc[UR6][R10.64] ;  /* 0x000000060a180981 */ /* 0x000f26000c1e9900 */
[----:B------:R-:W-:Y:S01]  /*08e0*/  @P0 LEA.HI.X R3, R21, R3, R22, 0x2, P2 ;  /* 0x0000000315030211 */ /* 0x000fe200010f1416 */
[----:B------:R-:W-:Y:S02]  /*08f0*/  @P1 IMAD.IADD R21, R13, 0x1, R18 ;  /* 0x000000010d151824 */ /* 0x000fe400078e0212 */
[----:B------:R-:W-:-:S03]  /*0900*/  @P0 IMAD.WIDE R22, R23, 0x4, R10 ;  /* 0x0000000417160825 */ /* 0x000fc600078e020a */
[----:B------:R-:W2:Y:S01]  /*0910*/  @P0 LDG.E.CONSTANT R3, desc[UR6][R2.64+0x4] ;  /* 0x0000040602030981 */ /* 0x000ea2000c1e9900 */
[----:B0-----:R-:W-:-:S03]  /*0920*/  @P1 IMAD R25, R18, R20, R17 ;  /* 0x0000001412191224 */ /* 0x001fc600078e0211 */
[----:B------:R-:W2:Y:S01]  /*0930*/  @P0 LDG.E.CONSTANT R22, desc[UR6][R22.64] ;  /* 0x0000000616160981 */ /* 0x000ea2000c1e9900 */
[----:B-----5:R-:W-:-:S06]  /*0940*/  @P1 IMAD.WIDE.U32 R4, R21, 0x4, R4 ;  /* 0x0000000415041825 */ /* 0x020fcc00078e0004 */
[----:B------:R-:W3:Y:S01]  /*0950*/  @P1 LDG.E.CONSTANT R4, desc[UR6][R4.64] ;  /* 0x0000000604041981 */ /* 0x000ee2000c1e9900 */
[----:B-1----:R-:W-:-:S06]  /*0960*/  @P1 IMAD.WIDE R6, R25, 0x4, R6 ;  /* 0x0000000419061825 */ /* 0x002fcc00078e0206 */
[----:B------:R-:W3:Y:S01]  /*0970*/  @P1 LDG.E.CONSTANT R6, desc[UR6][R6.64] ;  /* 0x0000000606061981 */ /* 0x000ee2000c1e9900 */
[----:B----4-:R-:W-:-:S04]  /*0980*/  @P0 FFMA R8, R8, R24, R19 ;  /* 0x0000001808080223 */ /* 0x010fc80000000013 */
[----:B--2---:R-:W-:-:S04]  /*0990*/  @P0 FFMA R19, R3, R22, R8 ;  /* 0x0000001603130223 */ /* 0x004fc80000000008 */
[----:B---3--:R-:W-:-:S07]  /*09a0*/  @P1 FFMA R19, R4, R6, R19 ;  /* 0x0000000604131223 */ /* 0x008fce0000000013 */
.L_x_6:
[----:B------:R-:W0:Y:S01]  /*09b0*/  LDC.64 R4, c[0x0][0x390] ;  /* 0x0000e400ff047b82 */ /* 0x000e220000000a00 */
[----:B------:R-:W1:Y:S01]  /*09c0*/  LDCU UR9, c[0x0][0x3a4] ;  /* 0x00007480ff0977ac */ /* 0x000e620008000800 */
[----:B0-----:R-:W-:-:S06]  /*09d0*/  IMAD.WIDE R4, R17, 0x4, R4 ;  /* 0x0000000411047825 */ /* 0x001fcc00078e0204 */
[----:B------:R-:W2:Y:S01]  /*09e0*/  LDG.E.CONSTANT R4, desc[UR6][R4.64] ;  /* 0x0000000604047981 */ /* 0x000ea2000c1e9900 */
[----:B------:R-:W0:Y:S01]  /*09f0*/  S2UR UR5, SR_CgaCtaId ;  /* 0x00000000000579c3 */ /* 0x000e220000008800 */
[----:B------:R-:W-:Y:S01]  /*0a00*/  UMOV UR4, 0x400 ;  /* 0x0000040000047882 */ /* 0x000fe20000000000 */
[----:B-1----:R-:W-:Y:S01]  /*0a10*/  IMAD.U32 R3, RZ, RZ, UR9 ;  /* 0x00000009ff037e24 */ /* 0x002fe2000f8e00ff */
[----:B------:R-:W-:-:S04]  /*0a20*/  UIADD3 UR4, UPT, UPT, UR4, 0x10, URZ ;  /* 0x0000001004047890 */ /* 0x000fc8000fffe0ff */
[----:B0-----:R-:W-:-:S06]  /*0a30*/  ULEA UR4, UR5, UR4, 0x18 ;  /* 0x0000000405047291 */ /* 0x001fcc000f8ec0ff */
[----:B------:R-:W-:Y:S02]  /*0a40*/  LEA R2, R17, UR4, 0x2 ;  /* 0x0000000411027c11 */ /* 0x000fe4000f8e10ff */
[----:B------:R-:W-:-:S04]  /*0a50*/  IADD3 R17, PT, PT, R0, R17, RZ ;  /* 0x0000001100117210 */ /* 0x000fc80007ffe0ff */
[----:B------:R-:W-:Y:S01]  /*0a60*/  ISETP.GE.AND P0, PT, R17, R3, PT ;  /* 0x000000031100720c */ /* 0x000fe20003f06270 */
[----:B--2---:R-:W-:-:S05]  /*0a70*/  FADD R19, R4, R19 ;  /* 0x0000001304137221 */ /* 0x004fca0000000000 */
[----:B------:R1:W-:Y:S07]  /*0a80*/  STS [R2], R19 ;  /* 0x0000001302007388 */ /* 0x0003ee0000000800 */
[----:B------:R-:W-:Y:S05]  /*0a90*/  @!P0 BRA `(.L_x_8) ;  /* 0xfffffff400dc8947 */ /* 0x000fea000383ffff */
.L_x_1:
[----:B------:R-:W-:Y:S05]  /*0aa0*/  BSYNC.RECONVERGENT B0 ;  /* 0x0000000000007941 */ /* 0x000fea0003800200 */
.L_x_0:
[----:B------:R-:W-:Y:S01]  /*0ab0*/  BAR.SYNC.DEFER_BLOCKING 0x0 ;  /* 0x0000000000007b1d */ /* 0x000fe20000010000 */
[----:B------:R-:W-:Y:S01]  /*0ac0*/  ISETP.GE.AND P0, PT, R12, R3, PT ;  /* 0x000000030c00720c */ /* 0x000fe20003f06270 */
[----:B------:R-:W-:-:S04]  /*0ad0*/  IMAD.MOV.U32 R0, RZ, RZ, -0x1f528714 ;  /* 0xe0ad78ecff007424 */ /* 0x000fc800078e00ff */
[----:B------:R-:W-:Y:S08]  /*0ae0*/  BSSY.RECONVERGENT B0, `(.L_x_9) ;  /* 0x0000011000007945 */ /* 0x000ff00003800200 */
[----:B------:R-:W-:Y:S05]  /*0af0*/  @P0 BRA `(.L_x_10) ;  /* 0x00000000003c0947 */ /* 0x000fea0003800000 */
[----:B------:R-:W2:Y:S01]  /*0b00*/  S2R R5, SR_CgaCtaId ;  /* 0x0000000000057919 */ /* 0x000ea20000008800 */
[----:B------:R-:W3:Y:S01]  /*0b10*/  LDC R7, c[0x0][0x360] ;  /* 0x0000d800ff077b82 */ /* 0x000ee20000000800 */
[----:B------:R-:W-:Y:S01]  /*0b20*/  MOV R0, 0x400 ;  /* 0x0000040000007802 */ /* 0x000fe20000000f00 */
[----:B------:R-:W-:Y:S04]  /*0b30*/  BSSY.RECONVERGENT B1, `(.L_x_10) ;  /* 0x000000b000017945 */ /* 0x000fe80003800200 */
[----:B01----:R-:W-:Y:S02]  /*0b40*/  VIADD R2, R0, 0x10 ;  /* 0x0000001000027836 */ /* 0x003fe40000000000 */
[----:B------:R-:W-:-:S03]  /*0b50*/  HFMA2 R0, -RZ, RZ, -598.5, 40320 ;  /* 0xe0ad78ecff007431 */ /* 0x000fc600000001ff */
[----:B--2---:R-:W-:Y:S01]  /*0b60*/  LEA R9, R5, R2, 0x18 ;  /* 0x0000000205097211 */ /* 0x004fe200078ec0ff */
[----:B------:R-:W-:-:S07]  /*0b70*/  IMAD.MOV.U32 R2, RZ, RZ, R12 ;  /* 0x000000ffff027224 */ /* 0x000fce00078e000c */
.L_x_11:
[----:B------:R-:W-:Y:S01]  /*0b80*/  IMAD R4, R2, 0x4, R9 ;  /* 0x0000000402047824 */ /* 0x000fe200078e0209 */
[----:B---3--:R-:W-:-:S04]  /*0b90*/  IADD3 R2, PT, PT, R7, R2, RZ ;  /* 0x0000000207027210 */ /* 0x008fc80007ffe0ff */
[----:B------:R-:W0:Y:S01]  /*0ba0*/  LDS R5, [R4] ;  /* 0x0000000004057984 */ /* 0x000e220000000800 */
[----:B------:R-:W-:Y:S02]  /*0bb0*/  ISETP.GE.AND P0, PT, R2, R3, PT ;  /* 0x000000030200720c */ /* 0x000fe40003f06270 */
[----:B0-----:R-:W-:-:S11]  /*0bc0*/  FMNMX R0, R5, R0, !PT ;  /* 0x0000000005007209 */ /* 0x001fd60007800000 */
[----:B------:R-:W-:Y:S05]  /*0bd0*/  @!P0 BRA `(.L_x_11) ;  /* 0xfffffffc00e88947 */ /* 0x000fea000383ffff */
[----:B------:R-:W-:Y:S05]  /*0be0*/  BSYNC.RECONVERGENT B1 ;  /* 0x0000000000017941 */ /* 0x000fea0003800200 */
.L_x_10:
[----:B------:R-:W-:Y:S05]  /*0bf0*/  BSYNC.RECONVERGENT B0 ;  /* 0x0000000000007941 */ /* 0x000fea0003800200 */
.L_x_9:
[----:B01----:R-:W0:Y:S01]  /*0c00*/  S2R R2, SR_LANEID ;  /* 0x0000000000027919 */ /* 0x003e220000000000 */
[----:B------:R-:W-:Y:S01]  /*0c10*/  ISETP.NE.AND P1, PT, R12, RZ, PT ;  /* 0x000000ff0c00720c */ /* 0x000fe20003f25270 */
[----:B------:R-:W-:Y:S01]  /*0c20*/  VOTEU.ANY UR4, UPT, PT ;  /* 0x0000000000047886 */ /* 0x000fe200038e0100 */
[----:B------:R-:W-:Y:S01]  /*0c30*/  CREDUX.MAX.S32 UR5, R0 ;  /* 0x00000000000572cc */ /* 0x000fe20000000200 */
[----:B------:R-:W1:Y:S01]  /*0c40*/  S2R R9, SR_CgaCtaId ;  /* 0x0000000000097919 */ /* 0x000e620000008800 */
[----:B------:R-:W-:Y:S01]  /*0c50*/  UFLO.U32 UR4, UR4 ;  /* 0x00000004000472bd */ /* 0x000fe200080e0000 */
[----:B------:R-:W-:Y:S01]  /*0c60*/  MOV R0, 0x400 ;  /* 0x0000040000007802 */ /* 0x000fe20000000f00 */
[----:B------:R-:W-:Y:S01]  /*0c70*/  BSSY.RECONVERGENT B0, `(.L_x_12) ;  /* 0x0000025000007945 */ /* 0x000fe20003800200 */
[C---:B------:R-:W-:Y:S02]  /*0c80*/  ISETP.GE.AND P3, PT, R12.reuse, R3, PT ;  /* 0x000000030c00720c */ /* 0x040fe40003f66270 */
[----:B------:R-:W-:-:S02]  /*0c90*/  ISETP.NE.AND P0, PT, R12, RZ, PT ;  /* 0x000000ff0c00720c */ /* 0x000fc40003f05270 */
[----:B------:R-:W-:Y:S02]  /*0ca0*/  MOV R5, RZ ;  /* 0x000000ff00057202 */ /* 0x000fe40000000f00 */
[----:B------:R-:W-:Y:S02]  /*0cb0*/  @!P1 IMAD.MOV.U32 R11, RZ, RZ, -0x1f528714 ;  /* 0xe0ad78ecff0b9424 */ /* 0x000fe400078e00ff */
[----:B------:R-:W-:Y:S01]  /*0cc0*/  IMAD.U32 R7, RZ, RZ, UR5 ;  /* 0x00000005ff077e24 */ /* 0x000fe2000f8e00ff */
[----:B0-----:R-:W-:Y:S02]  /*0cd0*/  ISETP.EQ.U32.AND P2, PT, R2, UR4, PT ;  /* 0x0000000402007c0c */ /* 0x001fe4000bf42070 */
[----:B-1----:R-:W-:-:S05]  /*0ce0*/  LEA R2, R9, R0, 0x18 ;  /* 0x0000000009027211 */ /* 0x002fca00078ec0ff */
[----:B------:R0:W-:Y:S01]  /*0cf0*/  @!P1 STS [R2], R11 ;  /* 0x0000000b02009388 */ /* 0x0001e20000000800 */
[----:B------:R-:W-:Y:S06]  /*0d00*/  BAR.SYNC.DEFER_BLOCKING 0x0 ;  /* 0x0000000000007b1d */ /* 0x000fec0000010000 */
[----:B------:R0:W-:Y:S02]  /*0d10*/  @P2 ATOMS.MAX.S32 RZ, [R2], R7 ;  /* 0x0000000702ff238c */ /* 0x0001e40001000200 */
[----:B------:R-:W-:Y:S06]  /*0d20*/  BAR.SYNC.DEFER_BLOCKING 0x0 ;  /* 0x0000000000007b1d */ /* 0x000fec0000010000 */
[----:B------:R-:W-:Y:S05]  /*0d30*/  @P3 BRA `(.L_x_13) ;  /* 0x0000000000603947 */ /* 0x000fea0003800000 */
[----:B------:R1:W2:Y:S01]  /*0d40*/  LDS R4, [R2] ;  /* 0x0000000002047984 */ /* 0x0002a20000000800 */
[----:B------:R-:W3:Y:S01]  /*0d50*/  LDC R13, c[0x0][0x360] ;  /* 0x0000d800ff0d7b82 */ /* 0x000ee20000000800 */
[----:B------:R-:W-:Y:S01]  /*0d60*/  VIADD R8, R0, 0x10 ;  /* 0x0000001000087836 */ /* 0x000fe20000000000 */
[----:B------:R-:W-:Y:S01]  /*0d70*/  MOV R6, R12 ;  /* 0x0000000c00067202 */ /* 0x000fe20000000f00 */
[----:B------:R-:W-:Y:S02]  /*0d80*/  IMAD.MOV.U32 R5, RZ, RZ, RZ ;  /* 0x000000ffff057224 */ /* 0x000fe400078e00ff */
[----:B------:R-:W-:Y:S01]  /*0d90*/  IMAD.MOV.U32 R14, RZ, RZ, 0x3bbb989d ;  /* 0x3bbb989dff0e7424 */ /* 0x000fe200078e00ff */
[----:B------:R-:W-:Y:S01]  /*0da0*/  LEA R17, R9, R8, 0x18 ;  /* 0x0000000809117211 */ /* 0x000fe200078ec0ff */
[----:B-1----:R-:W-:-:S07]  /*0db0*/  IMAD.MOV.U32 R15, RZ, RZ, 0x437c0000 ;  /* 0x437c0000ff0f7424 */ /* 0x002fce00078e00ff */
.L_x_14:
[----:B01----:R-:W-:Y:S01]  /*0dc0*/  LEA R7, R6, R17, 0x2 ;  /* 0x0000001106077211 */ /* 0x003fe200078e10ff */
[----:B---3--:R-:W-:-:S04]  /*0dd0*/  IMAD.IADD R6, R13, 0x1, R6 ;  /* 0x000000010d067824 */ /* 0x008fc800078e0206 */
[----:B------:R-:W2:Y:S01]  /*0de0*/  LDS R11, [R7] ;  /* 0x00000000070b7984 */ /* 0x000ea20000000800 */
[----:B------:R-:W-:Y:S01]  /*0df0*/  ISETP.GE.AND P1, PT, R6, R3, PT ;  /* 0x000000030600720c */ /* 0x000fe20003f26270 */
[----:B--2---:R-:W-:-:S04]  /*0e00*/  FADD R11, -R4, R11 ;  /* 0x0000000b040b7221 */ /* 0x004fc80000000100 */
[----:B------:R-:W-:-:S04]  /*0e10*/  FFMA.SAT R8, R11, R14, 0.5 ;  /* 0x3f0000000b087423 */ /* 0x000fc8000000200e */
[----:B------:R-:W-:-:S04]  /*0e20*/  FFMA.RM R8, R8, R15, 12582913 ;  /* 0x4b40000108087423 */ /* 0x000fc8000000400f */
[C---:B------:R-:W-:Y:S01]  /*0e30*/  FADD R10, R8.reuse, -12583039 ;  /* 0xcb40007f080a7421 */ /* 0x040fe20000000000 */
[----:B------:R-:W-:-:S03]  /*0e40*/  IMAD.SHL.U32 R8, R8, 0x800000, RZ ;  /* 0x0080000008087824 */ /* 0x000fc600078e00ff */
[----:B------:R-:W-:-:S04]  /*0e50*/  FFMA R10, R11, 1.4426950216293334961, -R10 ;  /* 0x3fb8aa3b0b0a7823 */ /* 0x000fc8000000080a */
[----:B------:R-:W-:-:S04]  /*0e60*/  FFMA R10, R11, 1.925963033500011079e-08, R10 ;  /* 0x32a570600b0a7823 */ /* 0x000fc8000000000a */
[----:B------:R-:W0:Y:S02]  /*0e70*/  MUFU.EX2 R11, R10 ;  /* 0x0000000a000b7308 */ /* 0x000e240000000800 */
[----:B0-----:R-:W-:-:S04]  /*0e80*/  FMUL R8, R8, R11 ;  /* 0x0000000b08087220 */ /* 0x001fc80000400000 */
[----:B------:R-:W-:Y:S01]  /*0e90*/  FADD R5, R8, R5 ;  /* 0x0000000508057221 */ /* 0x000fe20000000000 */
[----:B------:R1:W-:Y:S01]  /*0ea0*/  STS [R7], R8 ;  /* 0x0000000807007388 */ /* 0x0003e20000000800 */
[----:B------:R-:W-:Y:S05]  /*0eb0*/  @!P1 BRA `(.L_x_14) ;  /* 0xfffffffc00c09947 */ /* 0x000fea000383ffff */
.L_x_13:
[----:B------:R-:W-:Y:S05]  /*0ec0*/  BSYNC.RECONVERGENT B0 ;  /* 0x0000000000007941 */ /* 0x000fea0003800200 */
.L_x_12:
[----:B------:R2:W-:Y:S01]  /*0ed0*/  @!P0 STS [R2+0x4], RZ ;  /* 0x000004ff02008388 */ /* 0x0005e20000000800 */
[----:B------:R-:W-:Y:S01]  /*0ee0*/  IADD3 R4, PT, PT, R0, 0x4, RZ ;  /* 0x0000000400047810 */ /* 0x000fe20007ffe0ff */
[----:B------:R-:W-:Y:S01]  /*0ef0*/  BSSY.RECONVERGENT B0, `(.L_x_15) ;  /* 0x0000008000007945 */ /* 0x000fe20003800200 */
[----:B------:R-:W-:Y:S01]  /*0f00*/  BAR.SYNC.DEFER_BLOCKING 0x0 ;  /* 0x0000000000007b1d */ /* 0x000fe20000010000 */
[----:B------:R-:W-:Y:S02]  /*0f10*/  ISETP.GE.AND P1, PT, R12, R3, PT ;  /* 0x000000030c00720c */ /* 0x000fe40003f26270 */
[----:B------:R-:W-:-:S11]  /*0f20*/  LEA R4, R9, R4, 0x18 ;  /* 0x0000000409047211 */ /* 0x000fd600078ec0ff */
.L_x_16:
[----:B------:R-:W0:Y:S02]  /*0f30*/  LDS R6, [R4] ;  /* 0x0000000004067984 */ /* 0x000e240000000800 */
[----:B01----:R-:W-:-:S05]  /*0f40*/  FADD R7, R5, R6 ;  /* 0x0000000605077221 */ /* 0x003fca0000000000 */
[----:B------:R-:W0:Y:S02]  /*0f50*/  ATOMS.CAST.SPIN P0, [R4], R6, R7 ;  /* 0x000000060400758d */ /* 0x000e240001800007 */
[----:B0-----:R-:W-:Y:S05]  /*0f60*/  @!P0 BRA `(.L_x_16) ;  /* 0xfffffffc00f08947 */ /* 0x001fea000383ffff */
[----:B------:R-:W-:Y:S05]  /*0f70*/  BSYNC.RECONVERGENT B0 ;  /* 0x0000000000007941 */ /* 0x000fea0003800200 */
.L_x_15:
[----:B------:R-:W-:Y:S06]  /*0f80*/  BAR.SYNC.DEFER_BLOCKING 0x0 ;  /* 0x0000000000007b1d */ /* 0x000fec0000010000 */
[----:B------:R-:W-:Y:S05]  /*0f90*/  @P1 EXIT ;  /* 0x000000000000194d */ /* 0x000fea0003800000 */
[----:B------:R0:W1:Y:S01]  /*0fa0*/  LDS R3, [R2+0x4] ;  /* 0x0000040002037984 */ /* 0x0000620000000800 */
[----:B------:R-:W3:Y:S01]  /*0fb0*/  LDC R7, c[0x0][0x3a4] ;  /* 0x0000e900ff077b82 */ /* 0x000ee20000000800 */
[----:B------:R-:W-:Y:S01]  /*0fc0*/  VIADD R0, R0, 0x10 ;  /* 0x0000001000007836 */ /* 0x000fe20000000000 */
[----:B------:R-:W4:Y:S04]  /*0fd0*/  LDCU UR4, c[0x0][0x360] ;  /* 0x00006c00ff0477ac */ /* 0x000f280008000800 */
[----:B------:R-:W-:Y:S02]  /*0fe0*/  LEA R9, R9, R0, 0x18 ;  /* 0x0000000009097211 */ /* 0x000fe400078ec0ff */
[----:B------:R-:W0:Y:S05]  /*0ff0*/  LDC.64 R4, c[0x0][0x398] ;  /* 0x0000e600ff047b82 */ /* 0x000e2a0000000a00 */
.L_x_19:
[----:B------:R-:W-:Y:S01]  /*1000*/  IMAD R0, R12, 0x4, R9 ;  /* 0x000000040c007824 */ /* 0x000fe200078e0209 */
[----:B012---:R-:W0:Y:S01]  /*1010*/  MUFU.RCP R2, R3 ;  /* 0x0000000300027308 */ /* 0x007e220000001000 */
[----:B------:R-:W-:Y:S04]  /*1020*/  BSSY.RECONVERGENT B0, `(.L_x_17) ;  /* 0x000000c000007945 */ /* 0x000fe80003800200 */
[----:B------:R-:W1:Y:S01]  /*1030*/  LDS R0, [R0] ;  /* 0x0000000000007984 */ /* 0x000e620000000800 */
[----:B0-----:R-:W-:-:S04]  /*1040*/  FFMA R11, -R3, R2, 1 ;  /* 0x3f800000030b7423 */ /* 0x001fc80000000102 */
[----:B------:R-:W-:Y:S01]  /*1050*/  FFMA R11, R2, R11, R2 ;  /* 0x0000000b020b7223 */ /* 0x000fe20000000002 */
[----:B-1----:R-:W0:Y:S03]  /*1060*/  FCHK P0, R0, R3 ;  /* 0x0000000300007302 */ /* 0x002e260000000000 */
[----:B------:R-:W-:-:S04]  /*1070*/  FFMA R2, R0, R11, RZ ;  /* 0x0000000b00027223 */ /* 0x000fc800000000ff */
[----:B------:R-:W-:-:S04]  /*1080*/  FFMA R6, -R3, R2, R0 ;  /* 0x0000000203067223 */ /* 0x000fc80000000100 */
[----:B------:R-:W-:Y:S01]  /*1090*/  FFMA R13, R11, R6, R2 ;  /* 0x000000060b0d7223 */ /* 0x000fe20000000002 */
[----:B0-----:R-:W-:Y:S06]  /*10a0*/  @!P0 BRA `(.L_x_18) ;  /* 0x00000000000c8947 */ /* 0x001fec0003800000 */
[----:B------:R-:W-:-:S07]  /*10b0*/  MOV R2, 0x10d0 ;  /* 0x000010d000027802 */ /* 0x000fce0000000f00 */
[----:B---34-:R-:W-:Y:S05]  /*10c0*/  CALL.REL.NOINC `($__internal_0_$__cuda_sm3x_div_rn_noftz_f32_slowpath) ;  /* 0x0000000000247944 */ /* 0x018fea0003c00000 */
[----:B------:R-:W-:-:S07]  /*10d0*/  MOV R13, R0 ;  /* 0x00000000000d7202 */ /* 0x000fce0000000f00 */
.L_x_18:
[----:B----4-:R-:W-:Y:S05]  /*10e0*/  BSYNC.RECONVERGENT B0 ;  /* 0x0000000000007941 */ /* 0x010fea0003800200 */
.L_x_17:
[----:B---3--:R-:W-:Y:S02]  /*10f0*/  IMAD R11, R7, UR8, R12 ;  /* 0x00000008070b7c24 */ /* 0x008fe4000f8e020c */
[----:B------:R-:W-:Y:S02]  /*1100*/  VIADD R12, R12, UR4 ;  /* 0x000000040c0c7c36 */ /* 0x000fe40008000000 */
[----:B------:R-:W-:-:S03]  /*1110*/  IMAD.WIDE R10, R11, 0x4, R4 ;  /* 0x000000040b0a7825 */ /* 0x000fc600078e0204 */
[----:B------:R-:W-:Y:S02]  /*1120*/  ISETP.GE.AND P0, PT, R12, R7, PT ;  /* 0x000000070c00720c */ /* 0x000fe40003f06270 */
[----:B------:R0:W-:Y:S11]  /*1130*/  STG.E desc[UR6][R10.64], R13 ;  /* 0x0000000d0a007986 */ /* 0x0001f6000c101906 */
[----:B------:R-:W-:Y:S05]  /*1140*/  @!P0 BRA `(.L_x_19) ;  /* 0xfffffffc00ac8947 */ /* 0x000fea000383ffff */
[----:B------:R-:W-:Y:S05]  /*1150*/  EXIT ;  /* 0x000000000000794d */ /* 0x000fea0003800000 */
        .weak           $__internal_0_$__cuda_sm3x_div_rn_noftz_f32_slowpath
        .type           $__internal_0_$__cuda_sm3x_div_rn_noftz_f32_slowpath,@function
        .size           $__internal_0_$__cuda_sm3x_div_rn_noftz_f32_slowpath,(.L_x_32 - $__internal_0_$__cuda_sm3x_div_rn_noftz_f32_slowpath)
$__internal_0_$__cuda_sm3x_div_rn_noftz_f32_slowpath:
[--C-:B------:R-:W-:Y:S01]  /*1160*/  SHF.R.U32.HI R8, RZ, 0x17, R3.reuse ;  /* 0x00000017ff087819 */ /* 0x100fe20000011603 */
[----:B------:R-:W-:Y:S01]  /*1170*/  BSSY.RECONVERGENT B1, `(.L_x_20) ;  /* 0x0000064000017945 */ /* 0x000fe20003800200 */
[--C-:B------:R-:W-:Y:S01]  /*1180*/  SHF.R.U32.HI R6, RZ, 0x17, R0.reuse ;  /* 0x00000017ff067819 */ /* 0x100fe20000011600 */
[----:B------:R-:W-:Y:S01]  /*1190*/  IMAD.MOV.U32 R10, RZ, RZ, R0 ;  /* 0x000000ffff0a7224 */ /* 0x000fe200078e0000 */
[----:B------:R-:W-:Y:S01]  /*11a0*/  LOP3.LUT R8, R8, 0xff, RZ, 0xc0, !PT ;  /* 0x000000ff08087812 */ /* 0x000fe200078ec0ff */
[----:B------:R-:W-:Y:S01]  /*11b0*/  IMAD.MOV.U32 R11, RZ, RZ, R3 ;  /* 0x000000ffff0b7224 */ /* 0x000fe200078e0003 */
[----:B------:R-:W-:-:S03]  /*11c0*/  LOP3.LUT R16, R6, 0xff, RZ, 0xc0, !PT ;  /* 0x000000ff06107812 */ /* 0x000fc600078ec0ff */
[----:B------:R-:W-:Y:S01]  /*11d0*/  VIADD R13, R8, 0xffffffff ;  /* 0xffffffff080d7836 */ /* 0x000fe20000000000 */
[----:B------:R-:W-:-:S04]  /*11e0*/  IADD3 R14, PT, PT, R16, -0x1, RZ ;  /* 0xffffffff100e7810 */ /* 0x000fc80007ffe0ff */
[----:B------:R-:W-:-:S04]  /*11f0*/  ISETP.GT.U32.AND P0, PT, R13, 0xfd, PT ;  /* 0x000000fd0d00780c */ /* 0x000fc80003f04070 */
[----:B------:R-:W-:-:S13]  /*1200*/  ISETP.GT.U32.OR P0, PT, R14, 0xfd, P0 ;  /* 0x000000fd0e00780c */ /* 0x000fda0000704470 */
[----:B------:R-:W-:Y:S01]  /*1210*/  @!P0 MOV R6, RZ ;  /* 0x000000ff00068202 */ /* 0x000fe20000000f00 */
[----:B------:R-:W-:Y:S06]  /*1220*/  @!P0 BRA `(.L_x_21) ;  /* 0x00000000005c8947 */ /* 0x000fec0003800000 */
[----:B------:R-:W-:Y:S02]  /*1230*/  FSETP.GTU.FTZ.AND P1, PT, |R3|, +INF , PT ;  /* 0x7f8000000300780b */ /* 0x000fe40003f3c200 */
[----:B------:R-:W-:-:S04]  /*1240*/  FSETP.GTU.FTZ.AND P0, PT, |R0|, +INF , PT ;  /* 0x7f8000000000780b */ /* 0x000fc80003f1c200 */
[----:B------:R-:W-:-:S13]  /*1250*/  PLOP3.LUT P0, PT, P0, P1, PT, 0xf8, 0x8f ;  /* 0x00000000008f781c */ /* 0x000fda0000703f70 */
[----:B------:R-:W-:Y:S05]  /*1260*/  @P0 BRA `(.L_x_22) ;  /* 0x00000004004c0947 */ /* 0x000fea0003800000 */
[----:B------:R-:W-:-:S13]  /*1270*/  LOP3.LUT P0, RZ, R11, 0x7fffffff, R10, 0xc8, !PT ;  /* 0x7fffffff0bff7812 */ /* 0x000fda000780c80a */
[----:B------:R-:W-:Y:S05]  /*1280*/  @!P0 BRA `(.L_x_23) ;  /* 0x00000004003c8947 */ /* 0x000fea0003800000 */
[C---:B------:R-:W-:Y:S02]  /*1290*/  FSETP.NEU.FTZ.AND P2, PT, |R0|.reuse, +INF , PT ;  /* 0x7f8000000000780b */ /* 0x040fe40003f5d200 */
[----:B------:R-:W-:Y:S02]  /*12a0*/  FSETP.NEU.FTZ.AND P1, PT, |R3|, +INF , PT ;  /* 0x7f8000000300780b */ /* 0x000fe40003f3d200 */
[----:B------:R-:W-:-:S11]  /*12b0*/  FSETP.NEU.FTZ.AND P0, PT, |R0|, +INF , PT ;  /* 0x7f8000000000780b */ /* 0x000fd60003f1d200 */
[----:B------:R-:W-:Y:S05]  /*12c0*/  @!P1 BRA !P2, `(.L_x_23) ;  /* 0x00000004002c9947 */ /* 0x000fea0005000000 */
[----:B------:R-:W-:-:S04]  /*12d0*/  LOP3.LUT P2, RZ, R10, 0x7fffffff, RZ, 0xc0, !PT ;  /* 0x7fffffff0aff7812 */ /* 0x000fc8000784c0ff */
[----:B------:R-:W-:-:S13]  /*12e0*/  PLOP3.LUT P1, PT, P1, P2, PT, 0x2f, 0xf2 ;  /* 0x0000000000f2781c */ /* 0x000fda0000f24577 */
[----:B------:R-:W-:Y:S05]  /*12f0*/  @P1 BRA `(.L_x_24) ;  /* 0x0000000400181947 */ /* 0x000fea0003800000 */
[----:B------:R-:W-:-:S04]  /*1300*/  LOP3.LUT P1, RZ, R11, 0x7fffffff, RZ, 0xc0, !PT ;  /* 0x7fffffff0bff7812 */ /* 0x000fc8000782c0ff */
[----:B------:R-:W-:-:S13]  /*1310*/  PLOP3.LUT P0, PT, P0, P1, PT, 0x2f, 0xf2 ;  /* 0x0000000000f2781c */ /* 0x000fda0000702577 */
[----:B------:R-:W-:Y:S05]  /*1320*/  @P0 BRA `(.L_x_25) ;  /* 0x0000000400000947 */ /* 0x000fea0003800000 */
[----:B------:R-:W-:Y:S02]  /*1330*/  ISETP.GE.AND P0, PT, R14, RZ, PT ;  /* 0x000000ff0e00720c */ /* 0x000fe40003f06270 */
[----:B------:R-:W-:-:S11]  /*1340*/  ISETP.GE.AND P1, PT, R13, RZ, PT ;  /* 0x000000ff0d00720c */ /* 0x000fd60003f26270 */
[----:B------:R-:W-:Y:S02]  /*1350*/  @P0 IMAD.MOV.U32 R6, RZ, RZ, RZ ;  /* 0x000000ffff060224 */ /* 0x000fe400078e00ff */
[----:B------:R-:W-:Y:S01]  /*1360*/  @!P0 FFMA R10, R0, 1.84467440737095516160e+19, RZ ;  /* 0x5f800000000a8823 */ /* 0x000fe200000000ff */
[----:B------:R-:W-:Y:S02]  /*1370*/  @!P0 IMAD.MOV.U32 R6, RZ, RZ, -0x40 ;  /* 0xffffffc0ff068424 */ /* 0x000fe400078e00ff */
[----:B------:R-:W-:-:S03]  /*1380*/  @!P1 FFMA R11, R3, 1.84467440737095516160e+19, RZ ;  /* 0x5f800000030b9823 */ /* 0x000fc600000000ff */
[----:B------:R-:W-:-:S07]  /*1390*/  @!P1 IADD3 R6, PT, PT, R6, 0x40, RZ ;  /* 0x0000004006069810 */ /* 0x000fce0007ffe0ff */
.L_x_21:
[----:B------:R-:W-:Y:S01]  /*13a0*/  LEA R0, R8, 0xc0800000, 0x17 ;  /* 0xc080000008007811 */ /* 0x000fe200078eb8ff */
[----:B------:R-:W-:Y:S04]  /*13b0*/  BSSY.RECONVERGENT B2, `(.L_x_26) ;  /* 0x0000036000027945 */ /* 0x000fe80003800200 */
[----:B------:R-:W-:Y:S02]  /*13c0*/  IMAD.IADD R13, R11, 0x1, -R0 ;  /* 0x000000010b0d7824 */ /* 0x000fe400078e0a00 */
[----:B------:R-:W-:Y:S02]  /*13d0*/  VIADD R11, R16, 0xffffff81 ;  /* 0xffffff81100b7836 */ /* 0x000fe40000000000 */
[----:B------:R-:W0:Y:S01]  /*13e0*/  MUFU.RCP R14, R13 ;  /* 0x0000000d000e7308 */ /* 0x000e220000001000 */
[----:B------:R-:W-:Y:S01]  /*13f0*/  FADD.FTZ R15, -R13, -RZ ;  /* 0x800000ff0d0f7221 */ /* 0x000fe20000010100 */
[C---:B------:R-:W-:Y:S01]  /*1400*/  IMAD R0, R11.reuse, -0x800000, R10 ;  /* 0xff8000000b007824 */ /* 0x040fe200078e020a */
[----:B------:R-:W-:-:S04]  /*1410*/  IADD3 R11, PT, PT, R11, 0x7f, -R8 ;  /* 0x0000007f0b0b7810 */ /* 0x000fc80007ffe808 */
[----:B------:R-:W-:Y:S01]  /*1420*/  IADD3 R11, PT, PT, R11, R6, RZ ;  /* 0x000000060b0b7210 */ /* 0x000fe20007ffe0ff */
[----:B0-----:R-:W-:-:S04]  /*1430*/  FFMA R17, R14, R15, 1 ;  /* 0x3f8000000e117423 */ /* 0x001fc8000000000f */
[----:B------:R-:W-:-:S04]  /*1440*/  FFMA R19, R14, R17, R14 ;  /* 0x000000110e137223 */ /* 0x000fc8000000000e */
[----:B------:R-:W-:-:S04]  /*1450*/  FFMA R10, R0, R19, RZ ;  /* 0x00000013000a7223 */ /* 0x000fc800000000ff */
[----:B------:R-:W-:-:S04]  /*1460*/  FFMA R17, R15, R10, R0 ;  /* 0x0000000a0f117223 */ /* 0x000fc80000000000 */
[----:B------:R-:W-:-:S04]  /*1470*/  FFMA R10, R19, R17, R10 ;  /* 0x00000011130a7223 */ /* 0x000fc8000000000a */
[----:B------:R-:W-:-:S04]  /*1480*/  FFMA R15, R15, R10, R0 ;  /* 0x0000000a0f0f7223 */ /* 0x000fc80000000000 */
[----:B------:R-:W-:-:S05]  /*1490*/  FFMA R0, R19, R15, R10 ;  /* 0x0000000f13007223 */ /* 0x000fca000000000a */
[----:B------:R-:W-:-:S04]  /*14a0*/  SHF.R.U32.HI R8, RZ, 0x17, R0 ;  /* 0x00000017ff087819 */ /* 0x000fc80000011600 */
[----:B------:R-:W-:-:S05]  /*14b0*/  LOP3.LUT R8, R8, 0xff, RZ, 0xc0, !PT ;  /* 0x000000ff08087812 */ /* 0x000fca00078ec0ff */
[----:B------:R-:W-:-:S05]  /*14c0*/  IMAD.IADD R14, R8, 0x1, R11 ;  /* 0x00000001080e7824 */ /* 0x000fca00078e020b */
[----:B------:R-:W-:-:S04]  /*14d0*/  IADD3 R6, PT, PT, R14, -0x1, RZ ;  /* 0xffffffff0e067810 */ /* 0x000fc80007ffe0ff */
[----:B------:R-:W-:-:S13]  /*14e0*/  ISETP.GE.U32.AND P0, PT, R6, 0xfe, PT ;  /* 0x000000fe0600780c */ /* 0x000fda0003f06070 */
[----:B------:R-:W-:Y:S05]  /*14f0*/  @!P0 BRA `(.L_x_27) ;  /* 0x0000000000808947 */ /* 0x000fea0003800000 */
[----:B------:R-:W-:-:S13]  /*1500*/  ISETP.GT.AND P0, PT, R14, 0xfe, PT ;  /* 0x000000fe0e00780c */ /* 0x000fda0003f04270 */
[----:B------:R-:W-:Y:S05]  /*1510*/  @P0 BRA `(.L_x_28) ;  /* 0x00000000006c0947 */ /* 0x000fea0003800000 */
[----:B------:R-:W-:-:S13]  /*1520*/  ISETP.GE.AND P0, PT, R14, 0x1, PT ;  /* 0x000000010e00780c */ /* 0x000fda0003f06270 */
[----:B------:R-:W-:Y:S05]  /*1530*/  @P0 BRA `(.L_x_29) ;  /* 0x0000000000740947 */ /* 0x000fea0003800000 */
[----:B------:R-:W-:Y:S02]  /*1540*/  ISETP.GE.AND P0, PT, R14, -0x18, PT ;  /* 0xffffffe80e00780c */ /* 0x000fe40003f06270 */
[----:B------:R-:W-:-:S11]  /*1550*/  LOP3.LUT R0, R0, 0x80000000, RZ, 0xc0, !PT ;  /* 0x8000000000007812 */ /* 0x000fd600078ec0ff */
[----:B------:R-:W-:Y:S05]  /*1560*/  @!P0 BRA `(.L_x_29) ;  /* 0x0000000000688947 */ /* 0x000fea0003800000 */
[CCC-:B------:R-:W-:Y:S01]  /*1570*/  FFMA.RZ R6, R19.reuse, R15.reuse, R10.reuse ;  /* 0x0000000f13067223 */ /* 0x1c0fe2000000c00a */
[C---:B------:R-:W-:Y:S02]  /*1580*/  VIADD R13, R14.reuse, 0x20 ;  /* 0x000000200e0d7836 */ /* 0x040fe40000000000 */
[CCC-:B------:R-:W-:Y:S01]  /*1590*/  FFMA.RM R11, R19.reuse, R15.reuse, R10.reuse ;  /* 0x0000000f130b7223 */ /* 0x1c0fe2000000400a */
[----:B------:R-:W-:Y:S02]  /*15a0*/  ISETP.NE.AND P2, PT, R14, RZ, PT ;  /* 0x000000ff0e00720c */ /* 0x000fe40003f45270 */
[----:B------:R-:W-:Y:S01]  /*15b0*/  LOP3.LUT R8, R6, 0x7fffff, RZ, 0xc0, !PT ;  /* 0x007fffff06087812 */ /* 0x000fe200078ec0ff */
[----:B------:R-:W-:Y:S01]  /*15c0*/  FFMA.RP R6, R19, R15, R10 ;  /* 0x0000000f13067223 */ /* 0x000fe2000000800a */
[----:B------:R-:W-:Y:S02]  /*15d0*/  ISETP.NE.AND P1, PT, R14, RZ, PT ;  /* 0x000000ff0e00720c */ /* 0x000fe40003f25270 */
[----:B------:R-:W-:-:S02]  /*15e0*/  LOP3.LUT R8, R8, 0x800000, RZ, 0xfc, !PT ;  /* 0x0080000008087812 */ /* 0x000fc400078efcff */
[----:B------:R-:W-:Y:S02]  /*15f0*/  IADD3 R10, PT, PT, -R14, RZ, RZ ;  /* 0x000000ff0e0a7210 */ /* 0x000fe40007ffe1ff */
[----:B------:R-:W-:Y:S02]  /*1600*/  SHF.L.U32 R13, R8, R13, RZ ;  /* 0x0000000d080d7219 */ /* 0x000fe400000006ff */
[----:B------:R-:W-:Y:S02]  /*1610*/  FSETP.NEU.FTZ.AND P0, PT, R6, R11, PT ;  /* 0x0000000b0600720b */ /* 0x000fe40003f1d000 */
[----:B------:R-:W-:Y:S02]  /*1620*/  SEL R11, R10, RZ, P2 ;  /* 0x000000ff0a0b7207 */ /* 0x000fe40001000000 */
[----:B------:R-:W-:Y:S02]  /*1630*/  ISETP.NE.AND P1, PT, R13, RZ, P1 ;  /* 0x000000ff0d00720c */ /* 0x000fe40000f25270 */
[----:B------:R-:W-:-:S02]  /*1640*/  SHF.R.U32.HI R11, RZ, R11, R8 ;  /* 0x0000000bff0b7219 */ /* 0x000fc40000011608 */
[----:B------:R-:W-:Y:S02]  /*1650*/  PLOP3.LUT P0, PT, P0, P1, PT, 0xf8, 0x8f ;  /* 0x00000000008f781c */ /* 0x000fe40000703f70 */
[----:B------:R-:W-:Y:S02]  /*1660*/  SHF.R.U32.HI R13, RZ, 0x1, R11 ;  /* 0x00000001ff0d7819 */ /* 0x000fe4000001160b */
[----:B------:R-:W-:-:S04]  /*1670*/  SEL R6, RZ, 0x1, !P0 ;  /* 0x00000001ff067807 */ /* 0x000fc80004000000 */
[----:B------:R-:W-:-:S04]  /*1680*/  LOP3.LUT R6, R6, 0x1, R13, 0xf8, !PT ;  /* 0x0000000106067812 */ /* 0x000fc800078ef80d */
[----:B------:R-:W-:-:S05]  /*1690*/  LOP3.LUT R6, R6, R11, RZ, 0xc0, !PT ;  /* 0x0000000b06067212 */ /* 0x000fca00078ec0ff */
[----:B------:R-:W-:-:S05]  /*16a0*/  IMAD.IADD R13, R13, 0x1, R6 ;  /* 0x000000010d0d7824 */ /* 0x000fca00078e0206 */
[----:B------:R-:W-:Y:S01]  /*16b0*/  LOP3.LUT R0, R13, R0, RZ, 0xfc, !PT ;  /* 0x000000000d007212 */ /* 0x000fe200078efcff */
[----:B------:R-:W-:Y:S06]  /*16c0*/  BRA `(.L_x_29) ;  /* 0x0000000000107947 */ /* 0x000fec0003800000 */
.L_x_28:
[----:B------:R-:W-:-:S04]  /*16d0*/  LOP3.LUT R0, R0, 0x80000000, RZ, 0xc0, !PT ;  /* 0x8000000000007812 */ /* 0x000fc800078ec0ff */
[----:B------:R-:W-:Y:S01]  /*16e0*/  LOP3.LUT R0, R0, 0x7f800000, RZ, 0xfc, !PT ;  /* 0x7f80000000007812 */ /* 0x000fe200078efcff */
[----:B------:R-:W-:Y:S06]  /*16f0*/  BRA `(.L_x_29) ;  /* 0x0000000000047947 */ /* 0x000fec0003800000 */
.L_x_27:
[----:B------:R-:W-:-:S07]  /*1700*/  LEA R0, R11, R0, 0x17 ;  /* 0x000000000b007211 */ /* 0x000fce00078eb8ff */
.L_x_29:
[----:B------:R-:W-:Y:S05]  /*1710*/  BSYNC.RECONVERGENT B2 ;  /* 0x0000000000027941 */ /* 0x000fea0003800200 */
.L_x_26:
[----:B------:R-:W-:Y:S05]  /*1720*/  BRA `(.L_x_30) ;  /* 0x0000000000207947 */ /* 0x000fea0003800000 */
.L_x_25:
[----:B------:R-:W-:-:S04]  /*1730*/  LOP3.LUT R0, R11, 0x80000000, R10, 0x48, !PT ;  /* 0x800000000b007812 */ /* 0x000fc800078e480a */
[----:B------:R-:W-:Y:S01]  /*1740*/  LOP3.LUT R0, R0, 0x7f800000, RZ, 0xfc, !PT ;  /* 0x7f80000000007812 */ /* 0x000fe200078efcff */
[----:B------:R-:W-:Y:S06]  /*1750*/  BRA `(.L_x_30) ;  /* 0x0000000000147947 */ /* 0x000fec0003800000 */
.L_x_24:
[----:B------:R-:W-:Y:S01]  /*1760*/  LOP3.LUT R0, R11, 0x80000000, R10, 0x48, !PT ;  /* 0x800000000b007812 */ /* 0x000fe200078e480a */
[----:B------:R-:W-:Y:S06]  /*1770*/  BRA `(.L_x_30) ;  /* 0x00000000000c7947 */ /* 0x000fec0003800000 */
.L_x_23:
[----:B------:R-:W0:Y:S01]  /*1780*/  MUFU.RSQ R0, -QNAN ;  /* 0xffc0000000007908 */ /* 0x000e220000001400 */
[----:B------:R-:W-:Y:S05]  /*1790*/  BRA `(.L_x_30) ;  /* 0x0000000000047947 */ /* 0x000fea0003800000 */
.L_x_22:
[----:B------:R-:W-:-:S07]  /*17a0*/  FADD.FTZ R0, R0, R3 ;  /* 0x0000000300007221 */ /* 0x000fce0000010000 */
.L_x_30:
[----:B------:R-:W-:Y:S05]  /*17b0*/  BSYNC.RECONVERGENT B1 ;  /* 0x0000000000017941 */ /* 0x000fea0003800200 */
.L_x_20:
[----:B------:R-:W-:Y:S02]  /*17c0*/  HFMA2 R11, -RZ, RZ, 0, 0 ;  /* 0x00000000ff0b7431 */ /* 0x000fe400000001ff */
[----:B------:R-:W-:-:S04]  /*17d0*/  IMAD.MOV.U32 R10, RZ, RZ, R2 ;  /* 0x000000ffff0a7224 */ /* 0x000fc800078e0002 */
[----:B0-----:R-:W-:Y:S05]  /*17e0*/  RET.REL.NODEC R10 `(_Z27fused_linear_softmax_kernelPKfS0_S0_Pfii) ;  /* 0xffffffe80a047950 */ /* 0x001fea0003c3ffff */
.L_x_31:
[----:B------:R-:W-:-:S00]  /*17f0*/  BRA `(.L_x_31) ;  /* 0xfffffffc00fc7947 */ /* 0x000fc0000383ffff */
[----:B------:R-:W-:-:S00]  /*1800*/  NOP ;  /* 0x0000000000007918 */ /* 0x000fc00000000000 */
[----:B------:R-:W-:-:S00]  /*1810*/  NOP ;  /* 0x0000000000007918 */ /* 0x000fc00000000000 */
[----:B------:R-:W-:-:S00]  /*1820*/  NOP ;  /* 0x0000000000007918 */ /* 0x000fc00000000000 */
[----:B------:R-:W-:-:S00]  /*1830*/  NOP ;  /* 0x0000000000007918 */ /* 0x000fc00000000000 */
[----:B------:R-:W-:-:S00]  /*1840*/  NOP ;  /* 0x0000000000007918 */ /* 0x000fc00000000000 */
[----:B------:R-:W-:-:S00]  /*1850*/  NOP ;  /* 0x0000000000007918 */ /* 0x000fc00000000000 */
[----:B------:R-:W-:-:S00]  /*1860*/  NOP ;  /* 0x0000000000007918 */ /* 0x000fc00000000000 */
[----:B------:R-:W-:-:S00]  /*1870*/  NOP ;  /* 0x0000000000007918 */ /* 0x000fc00000000000 */
.L_x_32:


//--------------------- .nv.shared._Z27fused_linear_softmax_kernelPKfS0_S0_Pfii --------------------------
	.section	.nv.shared._Z27fused_linear_softmax_kernelPKfS0_S0_Pfii,"aw",@nobits
	.sectionflags	@""
	.align	16
.nv.shared._Z27fused_linear_softmax_kernelPKfS0_S0_Pfii:
	.zero		1040


//--------------------- .nv.shared.reserved.0     --------------------------
	.section	.nv.shared.reserved.0,"aw",@nobits
	.weak		__nv_reservedSMEM_offset_0_alias
	.size		__nv_reservedSMEM_offset_0_alias, 0, 64
	.other		__nv_reservedSMEM_offset_0_alias,@"STO_CUDA_RESERVED_SHARED STV_DEFAULT"
__nv_reservedSMEM_offset_0_alias:
	.zero		0
	.zero		64


//--------------------- .nv.constant0._Z27fused_linear_softmax_kernelPKfS0_S0_Pfii --------------------------
	.section	.nv.constant0._Z27fused_linear_softmax_kernelPKfS0_S0_Pfii,"a",@progbits
	.sectionflags	@""
	.align	4
.nv.constant0._Z27fused_linear_softmax_kernelPKfS0_S0_Pfii:
	.zero		936


//--------------------- SYMBOLS --------------------------

	.type		.nv.reservedSmem.offset0,@object
	.size		.nv.reservedSmem.offset0,0x4
	.type		.nv.reservedSmem.cap,@object
	.size		.nv.reservedSmem.cap,0x4
